	.headerflags	@"EF_CUDA_TEXMODE_UNIFIED EF_CUDA_64BIT_ADDRESS EF_CUDA_ACCELERATORS EF_CUDA_SM90 EF_CUDA_VIRTUAL_SM(EF_CUDA_SM90)"
	.elftype	@"ET_EXEC"


//--------------------- .nv.info                  --------------------------
	.section	.nv.info,"",@"SHT_CUDA_INFO"
	.align	4


	//----- nvinfo : EIATTR_REGCOUNT
	.align		4
        /*0000*/ 	.byte	0x04, 0x2f
        /*0002*/ 	.short	(.L_1 - .L_0)
	.align		4
.L_0:
        /*0004*/ 	.word	index@(triton_poi_fused__unsafe_index_add_convolution_mul_relu_sub_52)
        /*0008*/ 	.word	0x00000040


	//----- nvinfo : EIATTR_MIN_STACK_SIZE
	.align		4
.L_1:
        /*000c*/ 	.byte	0x04, 0x12
        /*000e*/ 	.short	(.L_3 - .L_2)
	.align		4
.L_2:
        /*0010*/ 	.word	index@(triton_poi_fused__unsafe_index_add_convolution_mul_relu_sub_52)
        /*0014*/ 	.word	0x00000000


	//----- nvinfo : EIATTR_FRAME_SIZE
	.align		4
.L_3:
        /*0018*/ 	.byte	0x04, 0x11
        /*001a*/ 	.short	(.L_5 - .L_4)
	.align		4
.L_4:
        /*001c*/ 	.word	index@(triton_poi_fused__unsafe_index_add_convolution_mul_relu_sub_52)
        /*0020*/ 	.word	0x00000000


	//----- nvinfo : EIATTR_MIN_STACK_SIZE
	.align		4
.L_5:
        /*0024*/ 	.byte	0x04, 0x12
        /*0026*/ 	.short	(.L_7 - .L_6)
	.align		4
.L_6:
        /*0028*/ 	.word	index@(triton_poi_fused__unsafe_index_add_convolution_mul_relu_sub_52)
        /*002c*/ 	.word	0x00000000
.L_7:


//--------------------- .nv.info.triton_poi_fused__unsafe_index_add_convolution_mul_relu_sub_52 --------------------------
	.section	.nv.info.triton_poi_fused__unsafe_index_add_convolution_mul_relu_sub_52,"",@"SHT_CUDA_INFO"
	.sectionflags	@""
	.align	4


	//----- nvinfo : EIATTR_CUDA_API_VERSION
	.align		4
        /*0000*/ 	.byte	0x04, 0x37
        /*0002*/ 	.short	(.L_9 - .L_8)
.L_8:
        /*0004*/ 	.word	0x0000007c


	//----- nvinfo : EIATTR_KPARAM_INFO
	.align		4
.L_9:
        /*0008*/ 	.byte	0x04, 0x17
        /*000a*/ 	.short	(.L_11 - .L_10)
.L_10:
        /*000c*/ 	.word	0x00000000
        /*0010*/ 	.short	0x0009
        /*0012*/ 	.short	0x0048
        /*0014*/ 	.byte	0x00, 0xf0, 0x11, 0x00


	//----- nvinfo : EIATTR_KPARAM_INFO
	.align		4
.L_11:
        /*0018*/ 	.byte	0x04, 0x17
        /*001a*/ 	.short	(.L_13 - .L_12)
.L_12:
        /*001c*/ 	.word	0x00000000
        /*0020*/ 	.short	0x0008
        /*0022*/ 	.short	0x0040
        /*0024*/ 	.byte	0x00, 0xf4, 0x21, 0x00


	//----- nvinfo : EIATTR_KPARAM_INFO
	.align		4
.L_13:
        /*0028*/ 	.byte	0x04, 0x17
        /*002a*/ 	.short	(.L_15 - .L_14)
.L_14:
        /*002c*/ 	.word	0x00000000
        /*0030*/ 	.short	0x0007
        /*0032*/ 	.short	0x0038
        /*0034*/ 	.byte	0x00, 0xf4, 0x21, 0x00


	//----- nvinfo : EIATTR_KPARAM_INFO
	.align		4
.L_15:
        /*0038*/ 	.byte	0x04, 0x17
        /*003a*/ 	.short	(.L_17 - .L_16)
.L_16:
        /*003c*/ 	.word	0x00000000
        /*0040*/ 	.short	0x0006
        /*0042*/ 	.short	0x0030
        /*0044*/ 	.byte	0x00, 0xf4, 0x21, 0x00


	//----- nvinfo : EIATTR_KPARAM_INFO
	.align		4
.L_17:
        /*0048*/ 	.byte	0x04, 0x17
        /*004a*/ 	.short	(.L_19 - .L_18)
.L_18:
        /*004c*/ 	.word	0x00000000
        /*0050*/ 	.short	0x0005
        /*0052*/ 	.short	0x0028
        /*0054*/ 	.byte	0x00, 0xf4, 0x21, 0x00


	//----- nvinfo : EIATTR_KPARAM_INFO
	.align		4
.L_19:
        /*0058*/ 	.byte	0x04, 0x17
        /*005a*/ 	.short	(.L_21 - .L_20)
.L_20:
        /*005c*/ 	.word	0x00000000
        /*0060*/ 	.short	0x0004
        /*0062*/ 	.short	0x0020
        /*0064*/ 	.byte	0x00, 0xf4, 0x21, 0x00


	//----- nvinfo : EIATTR_KPARAM_INFO
	.align		4
.L_21:
        /*0068*/ 	.byte	0x04, 0x17
        /*006a*/ 	.short	(.L_23 - .L_22)
.L_22:
        /*006c*/ 	.word	0x00000000
        /*0070*/ 	.short	0x0003
        /*0072*/ 	.short	0x0018
        /*0074*/ 	.byte	0x00, 0xf4, 0x21, 0x00


	//----- nvinfo : EIATTR_KPARAM_INFO
	.align		4
.L_23:
        /*0078*/ 	.byte	0x04, 0x17
        /*007a*/ 	.short	(.L_25 - .L_24)
.L_24:
        /*007c*/ 	.word	0x00000000
        /*0080*/ 	.short	0x0002
        /*0082*/ 	.short	0x0010
        /*0084*/ 	.byte	0x00, 0xf4, 0x21, 0x00


	//----- nvinfo : EIATTR_KPARAM_INFO
	.align		4
.L_25:
        /*0088*/ 	.byte	0x04, 0x17
        /*008a*/ 	.short	(.L_27 - .L_26)
.L_26:
        /*008c*/ 	.word	0x00000000
        /*0090*/ 	.short	0x0001
        /*0092*/ 	.short	0x0008
        /*0094*/ 	.byte	0x00, 0xf4, 0x21, 0x00


	//----- nvinfo : EIATTR_KPARAM_INFO
	.align		4
.L_27:
        /*0098*/ 	.byte	0x04, 0x17
        /*009a*/ 	.short	(.L_29 - .L_28)
.L_28:
        /*009c*/ 	.word	0x00000000
        /*00a0*/ 	.short	0x0000
        /*00a2*/ 	.short	0x0000
        /*00a4*/ 	.byte	0x00, 0xf4, 0x21, 0x00


	//----- nvinfo : EIATTR_SPARSE_MMA_MASK
	.align		4
.L_29:
        /*00a8*/ 	.byte	0x03, 0x50
        /*00aa*/ 	.short	0x0000


	//----- nvinfo : EIATTR_MAXREG_COUNT
	.align		4
        /*00ac*/ 	.byte	0x03, 0x1b
        /*00ae*/ 	.short	0x00ff


	//----- nvinfo : EIATTR_EXIT_INSTR_OFFSETS
	.align		4
        /*00b0*/ 	.byte	0x04, 0x1c
        /*00b2*/ 	.short	(.L_31 - .L_30)


	//   ....[0]....
.L_30:
        /*00b4*/ 	.word	0x00002230


	//   ....[1]....
        /*00b8*/ 	.word	0x00002250


	//----- nvinfo : EIATTR_REQNTID
	.align		4
.L_31:
        /*00bc*/ 	.byte	0x04, 0x10
        /*00be*/ 	.short	(.L_33 - .L_32)
.L_32:
        /*00c0*/ 	.word	0x00000080
        /*00c4*/ 	.word	0x00000001
        /*00c8*/ 	.word	0x00000001


	//----- nvinfo : EIATTR_CBANK_PARAM_SIZE
	.align		4
.L_33:
        /*00cc*/ 	.byte	0x03, 0x19
        /*00ce*/ 	.short	0x004c


	//----- nvinfo : EIATTR_PARAM_CBANK
	.align		4
        /*00d0*/ 	.byte	0x04, 0x0a
        /*00d2*/ 	.short	(.L_35 - .L_34)
	.align		4
.L_34:
        /*00d4*/ 	.word	index@(.nv.constant0.triton_poi_fused__unsafe_index_add_convolution_mul_relu_sub_52)
        /*00d8*/ 	.short	0x0210
        /*00da*/ 	.short	0x004c


	//----- nvinfo : EIATTR_SW_WAR
	.align		4
.L_35:
        /*00dc*/ 	.byte	0x04, 0x36
        /*00de*/ 	.short	(.L_37 - .L_36)
.L_36:
        /*00e0*/ 	.word	0x00000008
.L_37:


//--------------------- .nv.callgraph             --------------------------
	.section	.nv.callgraph,"",@"SHT_CUDA_CALLGRAPH"
	.align	4
	.sectionentsize	8
	.align		4
        /*0000*/ 	.word	0x00000000
	.align		4
        /*0004*/ 	.word	0xffffffff
	.align		4
        /*0008*/ 	.word	0x00000000
	.align		4
        /*000c*/ 	.word	0xfffffffe
	.align		4
        /*0010*/ 	.word	0x00000000
	.align		4
        /*0014*/ 	.word	0xfffffffd
	.align		4
        /*0018*/ 	.word	0x00000000
	.align		4
        /*001c*/ 	.word	0xfffffffc


//--------------------- .text.triton_poi_fused__unsafe_index_add_convolution_mul_relu_sub_52 --------------------------
	.section	.text.triton_poi_fused__unsafe_index_add_convolution_mul_relu_sub_52,"ax",@progbits
	.align	128
        .global         triton_poi_fused__unsafe_index_add_convolution_mul_relu_sub_52
        .type           triton_poi_fused__unsafe_index_add_convolution_mul_relu_sub_52,@function
        .size           triton_poi_fused__unsafe_index_add_convolution_mul_relu_sub_52,(.L_x_1 - triton_poi_fused__unsafe_index_add_convolution_mul_relu_sub_52)
        .other          triton_poi_fused__unsafe_index_add_convolution_mul_relu_sub_52,@"STO_CUDA_ENTRY STV_DEFAULT"
triton_poi_fused__unsafe_index_add_convolution_mul_relu_sub_52:
.text.triton_poi_fused__unsafe_index_add_convolution_mul_relu_sub_52:
[----:B------:R-:W0:Y:S01]  /*0000*/  LDC R1, c[0x0][0x28] ;  /* 0x00000a00ff017b82 */ /* 0x000e220000000800 */
[----:B------:R-:W1:Y:S07]  /*0010*/  S2R R0, SR_TID.X ;  /* 0x0000000000007919 */ /* 0x000e6e0000002100 */
[----:B------:R-:W2:Y:S01]  /*0020*/  LDC.64 R16, c[0x0][0x218] ;  /* 0x00008600ff107b82 */ /* 0x000ea20000000a00 */
[----:B------:R-:W-:Y:S01]  /*0030*/  ULDC.64 UR4, c[0x0][0x208] ;  /* 0x0000820000047ab9 */ /* 0x000fe20000000a00 */
[----:B------:R-:W3:Y:S06]  /*0040*/  S2R R7, SR_CTAID.X ;  /* 0x0000000000077919 */ /* 0x000eec0000002500 */
[----:B------:R-:W4:Y:S01]  /*0050*/  LDC.64 R8, c[0x0][0x220] ;  /* 0x00008800ff087b82 */ /* 0x000f220000000a00 */
[----:B------:R-:W-:-:S02]  /*0060*/  CS2R R48, SRZ ;  /* 0x0000000000307805 */ /* 0x000fc4000001ff00 */
[----:B------:R-:W-:Y:S02]  /*0070*/  CS2R R50, SRZ ;  /* 0x0000000000327805 */ /* 0x000fe4000001ff00 */
[----:B------:R-:W-:Y:S02]  /*0080*/  CS2R R40, SRZ ;  /* 0x0000000000287805 */ /* 0x000fe4000001ff00 */
[----:B------:R-:W-:Y:S01]  /*0090*/  CS2R R42, SRZ ;  /* 0x00000000002a7805 */ /* 0x000fe2000001ff00 */
[----:B------:R-:W5:Y:S01]  /*00a0*/  LDC.64 R28, c[0x0][0x238] ;  /* 0x00008e00ff1c7b82 */ /* 0x000f620000000a00 */
[----:B------:R-:W-:Y:S02]  /*00b0*/  CS2R R36, SRZ ;  /* 0x0000000000247805 */ /* 0x000fe4000001ff00 */
[----:B------:R-:W-:-:S05]  /*00c0*/  CS2R R38, SRZ ;  /* 0x0000000000267805 */ /* 0x000fca000001ff00 */
[----:B------:R-:W2:Y:S01]  /*00d0*/  LDC.64 R20, c[0x0][0x248] ;  /* 0x00009200ff147b82 */ /* 0x000ea20000000a00 */
[----:B------:R-:W-:Y:S02]  /*00e0*/  CS2R R34, SRZ ;  /* 0x0000000000227805 */ /* 0x000fe4000001ff00 */
[----:B------:R-:W-:Y:S02]  /*00f0*/  CS2R R46, SRZ ;  /* 0x00000000002e7805 */ /* 0x000fe4000001ff00 */
[----:B------:R-:W-:Y:S01]  /*0100*/  CS2R R44, SRZ ;  /* 0x00000000002c7805 */ /* 0x000fe2000001ff00 */
[----:B------:R-:W-:Y:S01]  /*0110*/  ULDC.64 UR6, c[0x0][0x228] ;  /* 0x00008a0000067ab9 */ /* 0x000fe20000000a00 */
[----:B-1----:R-:W-:-:S05]  /*0120*/  IMAD.SHL.U32 R0, R0, 0x4, RZ ;  /* 0x0000000400007824 */ /* 0x002fca00078e00ff */
[----:B------:R-:W-:-:S05]  /*0130*/  LOP3.LUT R0, R0, 0x1fc, RZ, 0xc0, !PT ;  /* 0x000001fc00007812 */ /* 0x000fca00078ec0ff */
[----:B---3--:R-:W-:-:S04]  /*0140*/  IMAD R7, R7, 0x400, R0 ;  /* 0x0000040007077824 */ /* 0x008fc800078e0200 */
[C---:B------:R-:W-:Y:S01]  /*0150*/  IMAD.HI R10, R7.reuse, 0x6bca1af3, RZ ;  /* 0x6bca1af3070a7827 */ /* 0x040fe200078e02ff */
[----:B------:R-:W-:-:S04]  /*0160*/  ISETP.GE.AND P1, PT, R7, 0x43b00, PT ;  /* 0x00043b000700780c */ /* 0x000fc80003f26270 */
[----:B------:R-:W-:-:S04]  /*0170*/  SHF.R.U32.HI R11, RZ, 0x1f, R10 ;  /* 0x0000001fff0b7819 */ /* 0x000fc8000001160a */
[----:B------:R-:W-:Y:S01]  /*0180*/  LEA.HI.SX32 R11, R10, R11, 0x19 ;  /* 0x0000000b0a0b7211 */ /* 0x000fe200078fcaff */
[----:B------:R-:W-:-:S04]  /*0190*/  IMAD.MOV.U32 R10, RZ, RZ, RZ ;  /* 0x000000ffff0a7224 */ /* 0x000fc800078e00ff */
[----:B------:R-:W-:-:S05]  /*01a0*/  IMAD.HI R0, R11, -0x7047dc11, R10 ;  /* 0x8fb823ef0b007827 */ /* 0x000fca00078e020a */
[----:B------:R-:W-:-:S04]  /*01b0*/  SHF.R.U32.HI R3, RZ, 0x1f, R0 ;  /* 0x0000001fff037819 */ /* 0x000fc80000011600 */
[----:B------:R-:W-:Y:S01]  /*01c0*/  LEA.HI.SX32 R3, R0, R3, 0x19 ;  /* 0x0000000300037211 */ /* 0x000fe200078fcaff */
[----:B------:R-:W-:-:S04]  /*01d0*/  VIADD R0, R7, 0x2 ;  /* 0x0000000207007836 */ /* 0x000fc80000000000 */
[----:B------:R-:W-:Y:S01]  /*01e0*/  IMAD R6, R3, -0xe4, R11 ;  /* 0xffffff1c03067824 */ /* 0x000fe200078e020b */
[----:B------:R-:W-:-:S03]  /*01f0*/  CS2R R2, SRZ ;  /* 0x0000000000027805 */ /* 0x000fc6000001ff00 */
[----:B--2---:R-:W-:-:S04]  /*0200*/  IMAD.WIDE R4, R6, 0x8, R16 ;  /* 0x0000000806047825 */ /* 0x004fc800078e0210 */
[----:B------:R-:W-:Y:S01]  /*0210*/  IMAD.HI R14, R0, 0x6bca1af3, RZ ;  /* 0x6bca1af3000e7827 */ /* 0x000fe200078e02ff */
[----:B------:R1:W2:Y:S03]  /*0220*/  @!P1 LDG.E.EL.64 R2, desc[UR4][R4.64] ;  /* 0x0000000404029981 */ /* 0x0002a6000c2e1b00 */
[----:B------:R-:W-:Y:S01]  /*0230*/  IMAD R10, R11, -0x130, R7 ;  /* 0xfffffed00b0a7824 */ /* 0x000fe200078e0207 */
[----:B------:R-:W-:-:S03]  /*0240*/  SHF.R.U32.HI R11, RZ, 0x1f, R14 ;  /* 0x0000001fff0b7819 */ /* 0x000fc6000001160e */
[----:B----4-:R-:W-:Y:S01]  /*0250*/  IMAD.WIDE R12, R10, 0x8, R8 ;  /* 0x000000080a0c7825 */ /* 0x010fe200078e0208 */
[----:B------:R-:W-:-:S04]  /*0260*/  LEA.HI.SX32 R11, R14, R11, 0x19 ;  /* 0x0000000b0e0b7211 */ /* 0x000fc800078fcaff */
[----:B------:R3:W4:Y:S01]  /*0270*/  @!P1 LDG.E.EL.128 R48, desc[UR4][R12.64] ;  /* 0x000000040c309981 */ /* 0x000722000c2e1d00 */
[----:B------:R-:W-:-:S04]  /*0280*/  IMAD R11, R11, -0x130, R0 ;  /* 0xfffffed00b0b7824 */ /* 0x000fc800078e0200 */
[----:B-1----:R-:W-:-:S05]  /*0290*/  IMAD.WIDE R4, R11, 0x8, R8 ;  /* 0x000000080b047825 */ /* 0x002fca00078e0208 */
[----:B------:R-:W4:Y:S01]  /*02a0*/  @!P1 LDG.E.EL.128 R40, desc[UR4][R4.64] ;  /* 0x0000000404289981 */ /* 0x000f22000c2e1d00 */
[----:B-----5:R-:W-:-:S05]  /*02b0*/  IMAD.WIDE R18, R10, 0x8, R28 ;  /* 0x000000080a127825 */ /* 0x020fca00078e021c */
[----:B------:R1:W5:Y:S01]  /*02c0*/  @!P1 LDG.E.EL.128 R36, desc[UR4][R18.64] ;  /* 0x0000000412249981 */ /* 0x000362000c2e1d00 */
[----:B---3--:R-:W-:Y:S02]  /*02d0*/  CS2R R12, SRZ ;  /* 0x00000000000c7805 */ /* 0x008fe4000001ff00 */
[----:B------:R-:W-:Y:S01]  /*02e0*/  CS2R R14, SRZ ;  /* 0x00000000000e7805 */ /* 0x000fe2000001ff00 */
[----:B------:R-:W-:-:S05]  /*02f0*/  IMAD.WIDE R22, R11, 0x8, R28 ;  /* 0x000000080b167825 */ /* 0x000fca00078e021c */
[----:B------:R3:W5:Y:S01]  /*0300*/  @!P1 LDG.E.EL.128 R12, desc[UR4][R22.64] ;  /* 0x00000004160c9981 */ /* 0x000762000c2e1d00 */
[----:B------:R-:W-:Y:S02]  /*0310*/  VIADD R11, R7, 0x200 ;  /* 0x00000200070b7836 */ /* 0x000fe40000000000 */
[----:B0-----:R-:W-:-:S04]  /*0320*/  IMAD.WIDE R24, R6, 0x8, R20 ;  /* 0x0000000806187825 */ /* 0x001fc800078e0214 */
[C---:B------:R-:W-:Y:S01]  /*0330*/  IMAD.HI R0, R11.reuse, 0x6bca1af3, RZ ;  /* 0x6bca1af30b007827 */ /* 0x040fe200078e02ff */
[----:B------:R0:W5:Y:S01]  /*0340*/  @!P1 LDG.E.EL.64 R34, desc[UR4][R24.64] ;  /* 0x0000000418229981 */ /* 0x000162000c2e1b00 */
[----:B------:R-:W-:Y:S02]  /*0350*/  ISETP.GE.AND P0, PT, R11, 0x43b00, PT ;  /* 0x00043b000b00780c */ /* 0x000fe40003f06270 */
[----:B-1----:R-:W-:Y:S01]  /*0360*/  IMAD.MOV.U32 R18, RZ, RZ, RZ ;  /* 0x000000ffff127224 */ /* 0x002fe200078e00ff */
[----:B------:R-:W-:-:S04]  /*0370*/  SHF.R.U32.HI R19, RZ, 0x1f, R0 ;  /* 0x0000001fff137819 */ /* 0x000fc80000011600 */
[----:B------:R-:W-:-:S05]  /*0380*/  LEA.HI.SX32 R19, R0, R19, 0x19 ;  /* 0x0000001300137211 */ /* 0x000fca00078fcaff */
[----:B------:R-:W-:-:S05]  /*0390*/  IMAD.HI R0, R19, -0x7047dc11, R18 ;  /* 0x8fb823ef13007827 */ /* 0x000fca00078e0212 */
[----:B------:R-:W-:-:S04]  /*03a0*/  SHF.R.U32.HI R5, RZ, 0x1f, R0 ;  /* 0x0000001fff057819 */ /* 0x000fc80000011600 */
[----:B------:R-:W-:-:S05]  /*03b0*/  LEA.HI.SX32 R5, R0, R5, 0x19 ;  /* 0x0000000500057211 */ /* 0x000fca00078fcaff */
[----:B------:R-:W-:-:S04]  /*03c0*/  IMAD R5, R5, -0xe4, R19 ;  /* 0xffffff1c05057824 */ /* 0x000fc800078e0213 */
[----:B---3--:R-:W-:Y:S01]  /*03d0*/  IMAD.WIDE R22, R5, 0x8, R16 ;  /* 0x0000000805167825 */ /* 0x008fe200078e0210 */
[----:B------:R-:W-:-:S03]  /*03e0*/  CS2R R16, SRZ ;  /* 0x0000000000107805 */ /* 0x000fc6000001ff00 */
[----:B------:R-:W-:Y:S01]  /*03f0*/  IMAD R33, R19, -0x130, R11 ;  /* 0xfffffed013217824 */ /* 0x000fe200078e020b */
[----:B------:R1:W3:Y:S01]  /*0400*/  @!P0 LDG.E.EL.64 R46, desc[UR4][R22.64] ;  /* 0x00000004162e8981 */ /* 0x0002e2000c2e1b00 */
[----:B------:R-:W-:Y:S01]  /*0410*/  CS2R R18, SRZ ;  /* 0x0000000000127805 */ /* 0x000fe2000001ff00 */
[----:B------:R-:W-:-:S04]  /*0420*/  IMAD.WIDE R26, R5, 0x8, R20 ;  /* 0x00000008051a7825 */ /* 0x000fc800078e0214 */
[----:B0-----:R-:W-:Y:S01]  /*0430*/  IMAD.WIDE R24, R33, 0x8, R8 ;  /* 0x0000000821187825 */ /* 0x001fe200078e0208 */
[----:B------:R-:W3:Y:S04]  /*0440*/  @!P0 LDG.E.EL.64 R44, desc[UR4][R26.64] ;  /* 0x000000041a2c8981 */ /* 0x000ee8000c2e1b00 */
[----:B------:R0:W3:Y:S01]  /*0450*/  @!P0 LDG.E.EL.128 R16, desc[UR4][R24.64] ;  /* 0x0000000418108981 */ /* 0x0000e2000c2e1d00 */
[----:B------:R-:W-:-:S04]  /*0460*/  VIADD R0, R7, 0x202 ;  /* 0x0000020207007836 */ /* 0x000fc80000000000 */
[----:B------:R-:W-:-:S05]  /*0470*/  IMAD.HI R4, R0, 0x6bca1af3, RZ ;  /* 0x6bca1af300047827 */ /* 0x000fca00078e02ff */
[----:B------:R-:W-:-:S04]  /*0480*/  SHF.R.U32.HI R21, RZ, 0x1f, R4 ;  /* 0x0000001fff157819 */ /* 0x000fc80000011604 */
[----:B------:R-:W-:Y:S02]  /*0490*/  LEA.HI.SX32 R21, R4, R21, 0x19 ;  /* 0x0000001504157211 */ /* 0x000fe400078fcaff */
[----:B-1----:R-:W-:-:S03]  /*04a0*/  CS2R R22, SRZ ;  /* 0x0000000000167805 */ /* 0x002fc6000001ff00 */
[----:B------:R-:W-:Y:S01]  /*04b0*/  IMAD R31, R21, -0x130, R0 ;  /* 0xfffffed0151f7824 */ /* 0x000fe200078e0200 */
[----:B------:R-:W-:-:S03]  /*04c0*/  CS2R R20, SRZ ;  /* 0x0000000000147805 */ /* 0x000fc6000001ff00 */
[----:B------:R-:W-:-:S05]  /*04d0*/  IMAD.WIDE R52, R31, 0x8, R8 ;  /* 0x000000081f347825 */ /* 0x000fca00078e0208 */
[----:B------:R1:W3:Y:S01]  /*04e0*/  @!P0 LDG.E.EL.128 R20, desc[UR4][R52.64] ;  /* 0x0000000434148981 */ /* 0x0002e2000c2e1d00 */
[----:B0-----:R-:W-:Y:S02]  /*04f0*/  CS2R R24, SRZ ;  /* 0x0000000000187805 */ /* 0x001fe4000001ff00 */
[----:B------:R-:W-:Y:S01]  /*0500*/  CS2R R26, SRZ ;  /* 0x00000000001a7805 */ /* 0x000fe2000001ff00 */
[----:B------:R-:W-:-:S05]  /*0510*/  IMAD.WIDE R56, R33, 0x8, R28 ;  /* 0x0000000821387825 */ /* 0x000fca00078e021c */
[----:B------:R-:W3:Y:S01]  /*0520*/  @!P0 LDG.E.EL.128 R24, desc[UR4][R56.64] ;  /* 0x0000000438188981 */ /* 0x000ee2000c2e1d00 */
[----:B------:R-:W-:Y:S01]  /*0530*/  IMAD.WIDE R8, R31, 0x8, R28 ;  /* 0x000000081f087825 */ /* 0x000fe200078e021c */
[----:B------:R-:W-:Y:S02]  /*0540*/  CS2R R28, SRZ ;  /* 0x00000000001c7805 */ /* 0x000fe4000001ff00 */
[----:B------:R-:W-:-:S06]  /*0550*/  CS2R R30, SRZ ;  /* 0x00000000001e7805 */ /* 0x000fcc000001ff00 */
[----:B------:R0:W3:Y:S01]  /*0560*/  @!P0 LDG.E.EL.128 R28, desc[UR4][R8.64] ;  /* 0x00000004081c8981 */ /* 0x0000e2000c2e1d00 */
[----:B------:R-:W-:-:S05]  /*0570*/  IMAD.HI R0, R7, 0x1e41b6b9, RZ ;  /* 0x1e41b6b907007827 */ /* 0x000fca00078e02ff */
[----:B-1----:R-:W-:-:S04]  /*0580*/  SHF.R.U32.HI R53, RZ, 0x1f, R0 ;  /* 0x0000001fff357819 */ /* 0x002fc80000011600 */
[----:B------:R-:W-:Y:S01]  /*0590*/  LEA.HI.SX32 R0, R0, R53, 0x13 ;  /* 0x0000003500007211 */ /* 0x000fe200078f9aff */
[----:B------:R-:W-:Y:S01]  /*05a0*/  IMAD.HI R11, R11, 0x1e41b6b9, RZ ;  /* 0x1e41b6b90b0b7827 */ /* 0x000fe200078e02ff */
[----:B--2---:R-:W-:-:S04]  /*05b0*/  SHF.R.U32.HI R55, RZ, 0x1a, R3 ;  /* 0x0000001aff377819 */ /* 0x004fc80000011603 */
[----:B------:R-:W-:-:S04]  /*05c0*/  LOP3.LUT R55, R55, 0x20, RZ, 0xc0, !PT ;  /* 0x0000002037377812 */ /* 0x000fc800078ec0ff */
[----:B------:R-:W-:Y:S02]  /*05d0*/  IADD3 R54, P2, R2, R55, RZ ;  /* 0x0000003702367210 */ /* 0x000fe40007f5e0ff */
[----:B----4-:R-:W-:-:S03]  /*05e0*/  SHF.R.U32.HI R32, RZ, 0x18, R49 ;  /* 0x00000018ff207819 */ /* 0x010fc60000011631 */
[----:B------:R-:W-:Y:S01]  /*05f0*/  IMAD.X R55, RZ, RZ, R3, P2 ;  /* 0x000000ffff377224 */ /* 0x000fe200010e0603 */
[----:B------:R-:W-:Y:S02]  /*0600*/  LEA R53, P2, R48, UR6, 0x2 ;  /* 0x0000000630357c11 */ /* 0x000fe4000f8410ff */
[----:B------:R-:W-:Y:S02]  /*0610*/  SHF.R.U32.HI R2, RZ, 0x18, R51 ;  /* 0x00000018ff027819 */ /* 0x000fe40000011633 */
[----:B------:R-:W-:Y:S02]  /*0620*/  LOP3.LUT R32, R32, 0x80, RZ, 0xc0, !PT ;  /* 0x0000008020207812 */ /* 0x000fe400078ec0ff */
[----:B------:R-:W-:Y:S02]  /*0630*/  LEA R3, P3, R50, UR6, 0x2 ;  /* 0x0000000632037c11 */ /* 0x000fe4000f8610ff */
[----:B------:R-:W-:Y:S02]  /*0640*/  LEA.HI.X R4, R48, UR7, R49, 0x2, P2 ;  /* 0x0000000730047c11 */ /* 0x000fe400090f1431 */
[----:B------:R-:W-:-:S02]  /*0650*/  LOP3.LUT R2, R2, 0x80, RZ, 0xc0, !PT ;  /* 0x0000008002027812 */ /* 0x000fc400078ec0ff */
[----:B------:R-:W-:Y:S02]  /*0660*/  IADD3 R32, P2, R32, R53, RZ ;  /* 0x0000003520207210 */ /* 0x000fe40007f5e0ff */
[C---:B------:R-:W-:Y:S01]  /*0670*/  SHF.L.U64.HI R52, R54.reuse, 0x7, R55 ;  /* 0x0000000736347819 */ /* 0x040fe20000010237 */
[----:B------:R-:W-:Y:S01]  /*0680*/  IMAD.SHL.U32 R54, R54, 0x80, RZ ;  /* 0x0000008036367824 */ /* 0x000fe200078e00ff */
[----:B------:R-:W-:Y:S01]  /*0690*/  LEA.HI.X R51, R50, UR7, R51, 0x2, P3 ;  /* 0x0000000732337c11 */ /* 0x000fe200098f1433 */
[----:B------:R-:W-:Y:S01]  /*06a0*/  IMAD.X R50, RZ, RZ, R4, P2 ;  /* 0x000000ffff327224 */ /* 0x000fe200010e0604 */
[----:B------:R-:W-:Y:S02]  /*06b0*/  IADD3 R48, P3, R2, R3, RZ ;  /* 0x0000000302307210 */ /* 0x000fe40007f7e0ff */
[----:B------:R-:W-:Y:S02]  /*06c0*/  LEA R2, P4, R40, UR6, 0x2 ;  /* 0x0000000628027c11 */ /* 0x000fe4000f8810ff */
[----:B------:R-:W-:-:S02]  /*06d0*/  SHF.R.U32.HI R49, RZ, 0x18, R41 ;  /* 0x00000018ff317819 */ /* 0x000fc40000011629 */
[----:B0-----:R-:W-:Y:S02]  /*06e0*/  IADD3 R8, P2, R54, R32, RZ ;  /* 0x0000002036087210 */ /* 0x001fe40007f5e0ff */
[----:B------:R-:W-:Y:S01]  /*06f0*/  LEA.HI.X R40, R40, UR7, R41, 0x2, P4 ;  /* 0x0000000728287c11 */ /* 0x000fe2000a0f1429 */
[----:B------:R-:W-:Y:S01]  /*0700*/  IMAD.X R41, RZ, RZ, R51, P3 ;  /* 0x000000ffff297224 */ /* 0x000fe200018e0633 */
[----:B------:R-:W-:Y:S01]  /*0710*/  LOP3.LUT R49, R49, 0x80, RZ, 0xc0, !PT ;  /* 0x0000008031317812 */ /* 0x000fe200078ec0ff */
[----:B------:R-:W-:Y:S02]  /*0720*/  IMAD.X R9, R52, 0x1, R50, P2 ;  /* 0x0000000134097824 */ /* 0x000fe400010e0632 */
[----:B------:R-:W-:Y:S01]  /*0730*/  IMAD.SHL.U32 R51, R0, 0x400, RZ ;  /* 0x0000040000337824 */ /* 0x000fe200078e00ff */
[----:B------:R-:W-:Y:S02]  /*0740*/  IADD3 R49, P2, R49, R2, RZ ;  /* 0x0000000231317210 */ /* 0x000fe40007f5e0ff */
[----:B------:R-:W-:-:S02]  /*0750*/  CS2R R2, SRZ ;  /* 0x0000000000027805 */ /* 0x000fc4000001ff00 */
[----:B------:R-:W-:Y:S01]  /*0760*/  IADD3 R56, P3, R48, R54, RZ ;  /* 0x0000003630387210 */ /* 0x000fe20007f7e0ff */
[----:B------:R-:W-:Y:S01]  /*0770*/  IMAD.WIDE R8, R51, 0x4, R8 ;  /* 0x0000000433087825 */ /* 0x000fe200078e0208 */
[----:B------:R-:W-:-:S03]  /*0780*/  SHF.R.U32.HI R0, RZ, 0x18, R43 ;  /* 0x00000018ff007819 */ /* 0x000fc6000001162b */
[----:B------:R-:W-:Y:S01]  /*0790*/  IMAD.X R57, R41, 0x1, R52, P3 ;  /* 0x0000000129397824 */ /* 0x000fe200018e0634 */
[----:B------:R0:W2:Y:S01]  /*07a0*/  @!P1 LDG.E.EL R2, desc[UR4][R8.64] ;  /* 0x0000000408029981 */ /* 0x0000a2000c2e1900 */
[----:B------:R-:W-:Y:S01]  /*07b0*/  IMAD.X R40, RZ, RZ, R40, P2 ;  /* 0x000000ffff287224 */ /* 0x000fe200010e0628 */
[----:B------:R-:W-:-:S04]  /*07c0*/  LEA R53, P3, R42, UR6, 0x2 ;  /* 0x000000062a357c11 */ /* 0x000fc8000f8610ff */
[----:B------:R-:W-:Y:S02]  /*07d0*/  LEA.HI.X R43, R42, UR7, R43, 0x2, P3 ;  /* 0x000000072a2b7c11 */ /* 0x000fe400098f142b */
[----:B0-----:R-:W-:Y:S02]  /*07e0*/  IADD3 R8, P2, R49, R54, RZ ;  /* 0x0000003631087210 */ /* 0x001fe40007f5e0ff */
[----:B------:R-:W-:-:S03]  /*07f0*/  LOP3.LUT R42, R0, 0x80, RZ, 0xc0, !PT ;  /* 0x00000080002a7812 */ /* 0x000fc600078ec0ff */
[----:B------:R-:W-:Y:S01]  /*0800*/  IMAD.X R9, R40, 0x1, R52, P2 ;  /* 0x0000000128097824 */ /* 0x000fe200010e0634 */
[----:B------:R-:W-:Y:S01]  /*0810*/  IADD3 R42, P2, R42, R53, RZ ;  /* 0x000000352a2a7210 */ /* 0x000fe20007f5e0ff */
[----:B------:R-:W-:Y:S01]  /*0820*/  IMAD.MOV.U32 R0, RZ, RZ, RZ ;  /* 0x000000ffff007224 */ /* 0x000fe200078e00ff */
[C---:B-----5:R-:W-:Y:S01]  /*0830*/  LEA R58, P3, R36.reuse, UR6, 0x2 ;  /* 0x00000006243a7c11 */ /* 0x060fe2000f8610ff */
[----:B------:R-:W-:Y:S01]  /*0840*/  IMAD.WIDE R8, R51, 0x4, R8 ;  /* 0x0000000433087825 */ /* 0x000fe200078e0208 */
[--C-:B------:R-:W-:Y:S02]  /*0850*/  SHF.R.U32.HI R53, RZ, 0x18, R37.reuse ;  /* 0x00000018ff357819 */ /* 0x100fe40000011625 */
[----:B------:R-:W-:Y:S01]  /*0860*/  LEA.HI.X R55, R36, UR7, R37, 0x2, P3 ;  /* 0x0000000724377c11 */ /* 0x000fe200098f1425 */
[----:B------:R-:W-:Y:S01]  /*0870*/  IMAD.X R43, RZ, RZ, R43, P2 ;  /* 0x000000ffff2b7224 */ /* 0x000fe200010e062b */
[----:B------:R0:W4:Y:S01]  /*0880*/  @!P1 LDG.E.EL R0, desc[UR4][R8.64] ;  /* 0x0000000408009981 */ /* 0x000122000c2e1900 */
[----:B------:R-:W-:-:S02]  /*0890*/  LOP3.LUT R53, R53, 0x80, RZ, 0xc0, !PT ;  /* 0x0000008035357812 */ /* 0x000fc400078ec0ff */
[C---:B------:R-:W-:Y:S02]  /*08a0*/  LEA R37, P4, R38.reuse, UR6, 0x2 ;  /* 0x0000000626257c11 */ /* 0x040fe4000f8810ff */
[--C-:B------:R-:W-:Y:S02]  /*08b0*/  SHF.R.U32.HI R4, RZ, 0x18, R39.reuse ;  /* 0x00000018ff047819 */ /* 0x100fe40000011627 */
[----:B------:R-:W-:Y:S02]  /*08c0*/  IADD3 R53, P3, R53, R58, RZ ;  /* 0x0000003a35357210 */ /* 0x000fe40007f7e0ff */
[----:B0-----:R-:W-:Y:S02]  /*08d0*/  IADD3 R8, P2, R42, R54, RZ ;  /* 0x000000362a087210 */ /* 0x001fe40007f5e0ff */
[----:B------:R-:W-:Y:S02]  /*08e0*/  LEA.HI.X R39, R38, UR7, R39, 0x2, P4 ;  /* 0x0000000726277c11 */ /* 0x000fe4000a0f1427 */
[----:B------:R-:W-:Y:S01]  /*08f0*/  LOP3.LUT R38, R4, 0x80, RZ, 0xc0, !PT ;  /* 0x0000008004267812 */ /* 0x000fe200078ec0ff */
[----:B------:R-:W-:Y:S01]  /*0900*/  IMAD.X R9, R43, 0x1, R52, P2 ;  /* 0x000000012b097824 */ /* 0x000fe200010e0634 */
[----:B------:R-:W-:Y:S01]  /*0910*/  IADD3 R36, P2, R53, R54, RZ ;  /* 0x0000003635247210 */ /* 0x000fe20007f5e0ff */
[----:B------:R-:W-:-:S04]  /*0920*/  IMAD.WIDE R56, R51, 0x4, R56 ;  /* 0x0000000433387825 */ /* 0x000fc800078e0238 */
[----:B------:R-:W-:Y:S01]  /*0930*/  IMAD.X R55, RZ, RZ, R55, P3 ;  /* 0x000000ffff377224 */ /* 0x000fe200018e0637 */
[----:B------:R-:W-:Y:S01]  /*0940*/  IADD3 R38, P3, R38, R37, RZ ;  /* 0x0000002526267210 */ /* 0x000fe20007f7e0ff */
[----:B------:R-:W-:Y:S01]  /*0950*/  IMAD.MOV.U32 R4, RZ, RZ, RZ ;  /* 0x000000ffff047224 */ /* 0x000fe200078e00ff */
[----:B------:R0:W5:Y:S01]  /*0960*/  @!P1 LDG.E.EL R3, desc[UR4][R56.64] ;  /* 0x0000000438039981 */ /* 0x000162000c2e1900 */
[----:B------:R-:W-:-:S04]  /*0970*/  IMAD.WIDE R8, R51, 0x4, R8 ;  /* 0x0000000433087825 */ /* 0x000fc800078e0208 */
[----:B------:R-:W-:Y:S01]  /*0980*/  IMAD.X R37, R55, 0x1, R52, P2 ;  /* 0x0000000137257824 */ /* 0x000fe200010e0634 */
[----:B------:R1:W2:Y:S01]  /*0990*/  @!P1 LDG.E.EL R4, desc[UR4][R8.64] ;  /* 0x0000000408049981 */ /* 0x0002a2000c2e1900 */
[----:B------:R-:W-:Y:S01]  /*09a0*/  IMAD.X R39, RZ, RZ, R39, P3 ;  /* 0x000000ffff277224 */ /* 0x000fe200018e0627 */
[----:B0-----:R-:W-:Y:S01]  /*09b0*/  IADD3 R56, P2, R38, R54, RZ ;  /* 0x0000003626387210 */ /* 0x001fe20007f5e0ff */
[----:B------:R-:W-:Y:S01]  /*09c0*/  IMAD.WIDE R36, R51, 0x4, R36 ;  /* 0x0000000433247825 */ /* 0x000fe200078e0224 */
[----:B-1----:R-:W-:-:S03]  /*09d0*/  CS2R R8, SRZ ;  /* 0x0000000000087805 */ /* 0x002fc6000001ff00 */
[----:B------:R-:W-:Y:S01]  /*09e0*/  IMAD.X R57, R39, 0x1, R52, P2 ;  /* 0x0000000127397824 */ /* 0x000fe200010e0634 */
[----:B------:R-:W-:Y:S02]  /*09f0*/  SHF.R.U32.HI R58, RZ, 0x18, R15 ;  /* 0x00000018ff3a7819 */ /* 0x000fe4000001160f */
[----:B------:R0:W2:Y:S02]  /*0a00*/  @!P1 LDG.E.EL R9, desc[UR4][R36.64] ;  /* 0x0000000424099981 */ /* 0x0000a4000c2e1900 */
[----:B------:R-:W-:Y:S01]  /*0a10*/  LOP3.LUT R58, R58, 0x80, RZ, 0xc0, !PT ;  /* 0x000000803a3a7812 */ /* 0x000fe200078ec0ff */
[----:B0-----:R-:W-:Y:S01]  /*0a20*/  IMAD.WIDE R36, R51, 0x4, R56 ;  /* 0x0000000433247825 */ /* 0x001fe200078e0238 */
[--C-:B------:R-:W-:Y:S02]  /*0a30*/  SHF.R.U32.HI R56, RZ, 0x18, R13.reuse ;  /* 0x00000018ff387819 */ /* 0x100fe4000001160d */
[----:B------:R-:W-:Y:S02]  /*0a40*/  LEA R57, P2, R12, UR6, 0x2 ;  /* 0x000000060c397c11 */ /* 0x000fe4000f8410ff */
[----:B------:R-:W-:Y:S01]  /*0a50*/  LOP3.LUT R56, R56, 0x80, RZ, 0xc0, !PT ;  /* 0x0000008038387812 */ /* 0x000fe200078ec0ff */
[----:B------:R0:W2:Y:S01]  /*0a60*/  @!P1 LDG.E.EL R8, desc[UR4][R36.64] ;  /* 0x0000000424089981 */ /* 0x0000a2000c2e1900 */
[----:B------:R-:W-:-:S02]  /*0a70*/  LEA.HI.X R59, R12, UR7, R13, 0x2, P2 ;  /* 0x000000070c3b7c11 */ /* 0x000fc400090f140d */
[C---:B------:R-:W-:Y:S02]  /*0a80*/  LEA R13, P3, R14.reuse, UR6, 0x2 ;  /* 0x000000060e0d7c11 */ /* 0x040fe4000f8610ff */
[----:B------:R-:W-:Y:S02]  /*0a90*/  IADD3 R12, P2, R56, R57, RZ ;  /* 0x00000039380c7210 */ /* 0x000fe40007f5e0ff */
[----:B------:R-:W-:Y:S02]  /*0aa0*/  LEA.HI.X R56, R14, UR7, R15, 0x2, P3 ;  /* 0x000000070e387c11 */ /* 0x000fe400098f140f */
[----:B------:R-:W-:Y:S01]  /*0ab0*/  IADD3 R58, P3, R58, R13, RZ ;  /* 0x0000000d3a3a7210 */ /* 0x000fe20007f7e0ff */
[----:B------:R-:W-:Y:S01]  /*0ac0*/  IMAD.X R57, RZ, RZ, R59, P2 ;  /* 0x000000ffff397224 */ /* 0x000fe200010e063b */
[----:B0-----:R-:W-:-:S03]  /*0ad0*/  IADD3 R36, P2, R12, R54, RZ ;  /* 0x000000360c247210 */ /* 0x001fc60007f5e0ff */
[----:B------:R-:W-:Y:S01]  /*0ae0*/  IMAD.X R56, RZ, RZ, R56, P3 ;  /* 0x000000ffff387224 */ /* 0x000fe200018e0638 */
[----:B------:R-:W-:Y:S01]  /*0af0*/  IADD3 R14, P3, R58, R54, RZ ;  /* 0x000000363a0e7210 */ /* 0x000fe20007f7e0ff */
[----:B------:R-:W-:-:S04]  /*0b00*/  IMAD.X R37, R57, 0x1, R52, P2 ;  /* 0x0000000139257824 */ /* 0x000fc800010e0634 */
[----:B------:R-:W-:Y:S02]  /*0b10*/  IMAD.X R15, R56, 0x1, R52, P3 ;  /* 0x00000001380f7824 */ /* 0x000fe400018e0634 */
[----:B------:R-:W-:-:S04]  /*0b20*/  IMAD.WIDE R36, R51, 0x4, R36 ;  /* 0x0000000433247825 */ /* 0x000fc800078e0224 */
[----:B------:R-:W-:Y:S01]  /*0b30*/  IMAD.WIDE R14, R51, 0x4, R14 ;  /* 0x00000004330e7825 */ /* 0x000fe200078e020e */
[----:B------:R-:W-:-:S03]  /*0b40*/  SHF.R.U32.HI R51, RZ, 0x1a, R35 ;  /* 0x0000001aff337819 */ /* 0x000fc60000011623 */
[----:B------:R-:W-:Y:S01]  /*0b50*/  IMAD.MOV.U32 R13, RZ, RZ, RZ ;  /* 0x000000ffff0d7224 */ /* 0x000fe200078e00ff */
[----:B------:R-:W-:-:S04]  /*0b60*/  LOP3.LUT R51, R51, 0x20, RZ, 0xc0, !PT ;  /* 0x0000002033337812 */ /* 0x000fc800078ec0ff */
[----:B------:R-:W-:Y:S01]  /*0b70*/  IADD3 R51, P2, R34, R51, RZ ;  /* 0x0000003322337210 */ /* 0x000fe20007f5e0ff */
[----:B------:R0:W2:Y:S01]  /*0b80*/  @!P1 LDG.E.EL R13, desc[UR4][R36.64] ;  /* 0x00000004240d9981 */ /* 0x0000a2000c2e1900 */
[----:B------:R-:W-:-:S04]  /*0b90*/  IMAD.HI R54, R7, 0x1e41b6b9, RZ ;  /* 0x1e41b6b907367827 */ /* 0x000fc800078e02ff */
[----:B------:R-:W-:Y:S02]  /*0ba0*/  IMAD.X R34, RZ, RZ, R35, P2 ;  /* 0x000000ffff227224 */ /* 0x000fe400010e0623 */
[C---:B------:R-:W-:Y:S02]  /*0bb0*/  IMAD.SHL.U32 R52, R51.reuse, 0x80, RZ ;  /* 0x0000008033347824 */ /* 0x040fe400078e00ff */
[----:B0-----:R-:W-:Y:S01]  /*0bc0*/  IMAD.MOV.U32 R37, RZ, RZ, RZ ;  /* 0x000000ffff257224 */ /* 0x001fe200078e00ff */
[----:B------:R-:W-:Y:S02]  /*0bd0*/  SHF.R.U32.HI R35, RZ, 0x1f, R54 ;  /* 0x0000001fff237819 */ /* 0x000fe40000011636 */
[----:B------:R-:W-:Y:S02]  /*0be0*/  SHF.L.U64.HI R51, R51, 0x7, R34 ;  /* 0x0000000733337819 */ /* 0x000fe40000010222 */
[----:B------:R-:W-:Y:S01]  /*0bf0*/  IADD3 R48, P6, R52, R48, RZ ;  /* 0x0000003034307210 */ /* 0x000fe20007fde0ff */
[----:B------:R0:W2:Y:S01]  /*0c00*/  @!P1 LDG.E.EL R37, desc[UR4][R14.64] ;  /* 0x000000040e259981 */ /* 0x0000a2000c2e1900 */
[----:B------:R-:W-:-:S02]  /*0c10*/  IADD3 R34, P5, R52, R49, RZ ;  /* 0x0000003134227210 */ /* 0x000fc40007fbe0ff */
[----:B------:R-:W-:Y:S01]  /*0c20*/  LEA.HI.SX32 R36, R54, R35, 0x13 ;  /* 0x0000002336247211 */ /* 0x000fe200078f9aff */
[C---:B------:R-:W-:Y:S01]  /*0c30*/  IMAD.X R49, R51.reuse, 0x1, R41, P6 ;  /* 0x0000000133317824 */ /* 0x040fe200030e0629 */
[----:B------:R-:W-:Y:S02]  /*0c40*/  IADD3 R42, P2, R52, R42, RZ ;  /* 0x0000002a342a7210 */ /* 0x000fe40007f5e0ff */
[----:B0-----:R-:W-:Y:S01]  /*0c50*/  IADD3 R14, P3, R52, R32, RZ ;  /* 0x00000020340e7210 */ /* 0x001fe20007f7e0ff */
[C---:B------:R-:W-:Y:S01]  /*0c60*/  IMAD.X R35, R51.reuse, 0x1, R40, P5 ;  /* 0x0000000133237824 */ /* 0x040fe200028e0628 */
[----:B------:R-:W-:Y:S02]  /*0c70*/  IADD3 R54, P4, R52, R53, RZ ;  /* 0x0000003534367210 */ /* 0x000fe40007f9e0ff */
[----:B------:R-:W-:Y:S01]  /*0c80*/  IADD3 R60, P6, R52, R12, RZ ;  /* 0x0000000c343c7210 */ /* 0x000fe20007fde0ff */
[----:B------:R-:W-:Y:S01]  /*0c90*/  IMAD.X R15, R51, 0x1, R50, P3 ;  /* 0x00000001330f7824 */ /* 0x000fe200018e0632 */
[----:B------:R-:W-:-:S02]  /*0ca0*/  IADD3 R38, P3, R52, R38, RZ ;  /* 0x0000002634267210 */ /* 0x000fc40007f7e0ff */
[----:B------:R-:W-:Y:S01]  /*0cb0*/  IADD3 R52, P5, R52, R58, RZ ;  /* 0x0000003a34347210 */ /* 0x000fe20007fbe0ff */
[C---:B------:R-:W-:Y:S02]  /*0cc0*/  IMAD.X R43, R51.reuse, 0x1, R43, P2 ;  /* 0x00000001332b7824 */ /* 0x040fe400010e062b */
[----:B------:R-:W-:Y:S02]  /*0cd0*/  IMAD.SHL.U32 R36, R36, 0x400, RZ ;  /* 0x0000040024247824 */ /* 0x000fe400078e00ff */
[C---:B------:R-:W-:Y:S02]  /*0ce0*/  IMAD.X R55, R51.reuse, 0x1, R55, P4 ;  /* 0x0000000133377824 */ /* 0x040fe400020e0637 */
[C---:B------:R-:W-:Y:S02]  /*0cf0*/  IMAD.X R39, R51.reuse, 0x1, R39, P3 ;  /* 0x0000000133277824 */ /* 0x040fe400018e0627 */
[C---:B------:R-:W-:Y:S02]  /*0d00*/  IMAD.X R61, R51.reuse, 0x1, R57, P6 ;  /* 0x00000001333d7824 */ /* 0x040fe400030e0639 */
[----:B------:R-:W-:-:S02]  /*0d10*/  IMAD.X R53, R51, 0x1, R56, P5 ;  /* 0x0000000133357824 */ /* 0x000fc400028e0638 */
[----:B------:R-:W-:Y:S01]  /*0d20*/  IMAD.WIDE R50, R36, 0x4, R42 ;  /* 0x0000000424327825 */ /* 0x000fe200078e022a */
[----:B---3--:R-:W-:-:S03]  /*0d30*/  SHF.R.U32.HI R43, RZ, 0x1a, R47 ;  /* 0x0000001aff2b7819 */ /* 0x008fc6000001162f */
[C---:B------:R-:W-:Y:S01]  /*0d40*/  IMAD.WIDE R40, R36.reuse, 0x4, R34 ;  /* 0x0000000424287825 */ /* 0x040fe200078e0222 */
[----:B------:R-:W-:Y:S02]  /*0d50*/  CS2R R34, SRZ ;  /* 0x0000000000227805 */ /* 0x000fe4000001ff00 */
[----:B------:R-:W-:Y:S01]  /*0d60*/  LOP3.LUT R43, R43, 0x20, RZ, 0xc0, !PT ;  /* 0x000000202b2b7812 */ /* 0x000fe200078ec0ff */
[----:B------:R-:W-:-:S04]  /*0d70*/  IMAD.WIDE R48, R36, 0x4, R48 ;  /* 0x0000000424307825 */ /* 0x000fc800078e0230 */
[----:B------:R-:W-:Y:S01]  /*0d80*/  IMAD.MOV.U32 R12, RZ, RZ, RZ ;  /* 0x000000ffff0c7224 */ /* 0x000fe200078e00ff */
[----:B------:R-:W-:Y:S01]  /*0d90*/  IADD3 R43, P2, R46, R43, RZ ;  /* 0x0000002b2e2b7210 */ /* 0x000fe20007f5e0ff */
[----:B------:R0:W3:Y:S01]  /*0da0*/  @!P1 LDG.E.EL R34, desc[UR4][R48.64] ;  /* 0x0000000430229981 */ /* 0x0000e2000c2e1900 */
[----:B------:R-:W-:-:S03]  /*0db0*/  SHF.R.U32.HI R42, RZ, 0x1f, R11 ;  /* 0x0000001fff2a7819 */ /* 0x000fc6000001160b */
[----:B------:R1:W2:Y:S01]  /*0dc0*/  @!P1 LDG.E.EL R12, desc[UR4][R40.64] ;  /* 0x00000004280c9981 */ /* 0x0002a2000c2e1900 */
[----:B------:R-:W-:Y:S02]  /*0dd0*/  LEA.HI.SX32 R42, R11, R42, 0x13 ;  /* 0x0000002a0b2a7211 */ /* 0x000fe400078f9aff */
[C---:B0-----:R-:W-:Y:S01]  /*0de0*/  LEA R49, P3, R16.reuse, UR6, 0x2 ;  /* 0x0000000610317c11 */ /* 0x041fe2000f8610ff */
[----:B------:R-:W-:Y:S01]  /*0df0*/  IMAD.X R48, RZ, RZ, R47, P2 ;  /* 0x000000ffff307224 */ /* 0x000fe200010e062f */
[----:B-1----:R-:W-:Y:S01]  /*0e00*/  SHF.R.U32.HI R40, RZ, 0x1a, R45 ;  /* 0x0000001aff287819 */ /* 0x002fe2000001162d */
[----:B------:R-:W-:Y:S01]  /*0e10*/  IMAD.MOV.U32 R11, RZ, RZ, RZ ;  /* 0x000000ffff0b7224 */ /* 0x000fe200078e00ff */
[--C-:B------:R-:W-:Y:S02]  /*0e20*/  SHF.R.U32.HI R41, RZ, 0x18, R17.reuse ;  /* 0x00000018ff297819 */ /* 0x100fe40000011611 */
[----:B------:R-:W-:Y:S01]  /*0e30*/  LEA.HI.X R47, R16, UR7, R17, 0x2, P3 ;  /* 0x00000007102f7c11 */ /* 0x000fe200098f1411 */
[----:B------:R-:W-:Y:S01]  /*0e40*/  IMAD.WIDE R38, R36, 0x4, R38 ;  /* 0x0000000424267825 */ /* 0x000fe200078e0226 */
[----:B------:R-:W-:-:S04]  /*0e50*/  LOP3.LUT R17, R40, 0x20, RZ, 0xc0, !PT ;  /* 0x0000002028117812 */ /* 0x000fc800078ec0ff */
[----:B------:R-:W-:Y:S01]  /*0e60*/  IADD3 R46, P4, R44, R17, RZ ;  /* 0x000000112c2e7210 */ /* 0x000fe20007f9e0ff */
[----:B------:R0:W2:Y:S01]  /*0e70*/  @!P1 LDG.E.EL R11, desc[UR4][R38.64] ;  /* 0x00000004260b9981 */ /* 0x0000a2000c2e1900 */
[----:B------:R-:W-:Y:S01]  /*0e80*/  IMAD.WIDE R14, R36, 0x4, R14 ;  /* 0x00000004240e7825 */ /* 0x000fe200078e020e */
[----:B------:R-:W-:-:S03]  /*0e90*/  SHF.R.U32.HI R16, RZ, 0x18, R19 ;  /* 0x00000018ff107819 */ /* 0x000fc60000011613 */
[----:B------:R-:W-:Y:S01]  /*0ea0*/  IMAD.X R17, RZ, RZ, R45, P4 ;  /* 0x000000ffff117224 */ /* 0x000fe200020e062d */
[----:B0-----:R-:W-:Y:S02]  /*0eb0*/  LEA R39, P2, R18, UR6, 0x2 ;  /* 0x0000000612277c11 */ /* 0x001fe4000f8410ff */
[----:B------:R-:W-:Y:S01]  /*0ec0*/  LOP3.LUT R38, R41, 0x80, RZ, 0xc0, !PT ;  /* 0x0000008029267812 */ /* 0x000fe200078ec0ff */
[----:B------:R-:W-:Y:S01]  /*0ed0*/  IMAD.WIDE R54, R36, 0x4, R54 ;  /* 0x0000000424367825 */ /* 0x000fe200078e0236 */
[----:B------:R-:W-:Y:S01]  /*0ee0*/  LEA.HI.X R44, R18, UR7, R19, 0x2, P2 ;  /* 0x00000007122c7c11 */ /* 0x000fe200090f1413 */
[----:B------:R-:W2:Y:S01]  /*0ef0*/  @!P1 LDG.E.EL R35, desc[UR4][R14.64] ;  /* 0x000000040e239981 */ /* 0x000ea2000c2e1900 */
[----:B------:R-:W-:Y:S01]  /*0f00*/  IADD3 R19, P2, R38, R49, RZ ;  /* 0x0000003126137210 */ /* 0x000fe20007f5e0ff */
[----:B------:R-:W-:Y:S01]  /*0f10*/  IMAD.WIDE R60, R36, 0x4, R60 ;  /* 0x00000004243c7825 */ /* 0x000fe200078e023c */
[----:B------:R-:W-:-:S03]  /*0f20*/  SHF.L.U64.HI R49, R43, 0x7, R48 ;  /* 0x000000072b317819 */ /* 0x000fc60000010230 */
[----:B------:R-:W-:Y:S01]  /*0f30*/  IMAD.WIDE R52, R36, 0x4, R52 ;  /* 0x0000000424347825 */ /* 0x000fe200078e0234 */
[----:B------:R-:W-:-:S03]  /*0f40*/  SHF.L.U64.HI R48, R46, 0x7, R17 ;  /* 0x000000072e307819 */ /* 0x000fc60000010211 */
[----:B------:R-:W-:Y:S02]  /*0f50*/  IMAD.MOV.U32 R36, RZ, RZ, RZ ;  /* 0x000000ffff247224 */ /* 0x000fe400078e00ff */
[----:B------:R-:W-:Y:S01]  /*0f60*/  IMAD.MOV.U32 R32, RZ, RZ, RZ ;  /* 0x000000ffff207224 */ /* 0x000fe200078e00ff */
[----:B------:R-:W-:Y:S01]  /*0f70*/  LOP3.LUT R16, R16, 0x80, RZ, 0xc0, !PT ;  /* 0x0000008010107812 */ /* 0x000fe200078ec0ff */
[----:B------:R-:W-:Y:S02]  /*0f80*/  IMAD.SHL.U32 R45, R43, 0x80, RZ ;  /* 0x000000802b2d7824 */ /* 0x000fe400078e00ff */
[----:B------:R-:W-:Y:S01]  /*0f90*/  IMAD.SHL.U32 R46, R46, 0x80, RZ ;  /* 0x000000802e2e7824 */ /* 0x000fe200078e00ff */
[----:B------:R0:W2:Y:S01]  /*0fa0*/  @!P1 LDG.E.EL R36, desc[UR4][R50.64] ;  /* 0x0000000432249981 */ /* 0x0000a2000c2e1900 */
[----:B------:R-:W-:-:S03]  /*0fb0*/  IMAD.X R41, RZ, RZ, R47, P2 ;  /* 0x000000ffff297224 */ /* 0x000fc600010e062f */
[----:B------:R1:W2:Y:S01]  /*0fc0*/  @!P1 LDG.E.EL R32, desc[UR4][R52.64] ;  /* 0x0000000434209981 */ /* 0x0002a2000c2e1900 */
[----:B------:R-:W-:Y:S01]  /*0fd0*/  IMAD.SHL.U32 R47, R42, 0x400, RZ ;  /* 0x000004002a2f7824 */ /* 0x000fe200078e00ff */
[----:B0-----:R-:W-:Y:S02]  /*0fe0*/  IADD3 R50, P2, R45, R19, RZ ;  /* 0x000000132d327210 */ /* 0x001fe40007f5e0ff */
[----:B-1----:R-:W-:Y:S02]  /*0ff0*/  IADD3 R52, P3, R16, R39, RZ ;  /* 0x0000002710347210 */ /* 0x002fe40007f7e0ff */
[----:B------:R-:W-:Y:S01]  /*1000*/  IADD3 R16, P4, R46, R19, RZ ;  /* 0x000000132e107210 */ /* 0x000fe20007f9e0ff */
[--C-:B------:R-:W-:Y:S02]  /*1010*/  IMAD.X R51, R49, 0x1, R41.reuse, P2 ;  /* 0x0000000131337824 */ /* 0x100fe400010e0629 */
[----:B------:R-:W-:Y:S01]  /*1020*/  IMAD.X R44, RZ, RZ, R44, P3 ;  /* 0x000000ffff2c7224 */ /* 0x000fe200018e062c */
[----:B------:R-:W-:Y:S01]  /*1030*/  IADD3 R18, P3, R52, R45, RZ ;  /* 0x0000002d34127210 */ /* 0x000fe20007f7e0ff */
[----:B------:R-:W-:Y:S01]  /*1040*/  IMAD.X R17, R48, 0x1, R41, P4 ;  /* 0x0000000130117824 */ /* 0x000fe200020e0629 */
[----:B------:R-:W-:-:S02]  /*1050*/  CS2R R14, SRZ ;  /* 0x00000000000e7805 */ /* 0x000fc4000001ff00 */
[----:B------:R-:W-:Y:S01]  /*1060*/  SHF.R.U32.HI R41, RZ, 0x18, R21 ;  /* 0x00000018ff297819 */ /* 0x000fe20000011615 */
[----:B------:R-:W-:Y:S01]  /*1070*/  IMAD.MOV.U32 R40, RZ, RZ, RZ ;  /* 0x000000ffff287224 */ /* 0x000fe200078e00ff */
[----:B------:R-:W-:Y:S01]  /*1080*/  LEA R42, P2, R20, UR6, 0x2 ;  /* 0x00000006142a7c11 */ /* 0x000fe2000f8410ff */
[----:B------:R-:W-:Y:S01]  /*1090*/  IMAD.WIDE R50, R47, 0x4, R50 ;  /* 0x000000042f327825 */ /* 0x000fe200078e0232 */
[----:B------:R-:W-:Y:S01]  /*10a0*/  LOP3.LUT R41, R41, 0x80, RZ, 0xc0, !PT ;  /* 0x0000008029297812 */ /* 0x000fe200078ec0ff */
[----:B------:R0:W2:Y:S02]  /*10b0*/  @!P1 LDG.E.EL R14, desc[UR4][R54.64] ;  /* 0x00000004360e9981 */ /* 0x0000a4000c2e1900 */
[----:B------:R-:W-:Y:S01]  /*10c0*/  IMAD.X R19, R44, 0x1, R49, P3 ;  /* 0x000000012c137824 */ /* 0x000fe200018e0631 */
[----:B------:R-:W-:Y:S01]  /*10d0*/  CS2R R38, SRZ ;  /* 0x0000000000267805 */ /* 0x000fe2000001ff00 */
[----:B------:R1:W2:Y:S01]  /*10e0*/  @!P0 LDG.E.EL R40, desc[UR4][R50.64] ;  /* 0x0000000432288981 */ /* 0x0002a2000c2e1900 */
[----:B------:R-:W-:Y:S01]  /*10f0*/  IMAD.WIDE R18, R47, 0x4, R18 ;  /* 0x000000042f127825 */ /* 0x000fe200078e0212 */
[----:B------:R-:W-:-:S02]  /*1100*/  SHF.R.U32.HI R53, RZ, 0x18, R23 ;  /* 0x00000018ff357819 */ /* 0x000fc40000011617 */
[----:B------:R-:W2:Y:S01]  /*1110*/  @!P1 LDG.E.EL R15, desc[UR4][R60.64] ;  /* 0x000000043c0f9981 */ /* 0x000ea2000c2e1900 */
[----:B0-----:R-:W-:Y:S02]  /*1120*/  LEA.HI.X R54, R20, UR7, R21, 0x2, P2 ;  /* 0x0000000714367c11 */ /* 0x001fe400090f1415 */
[----:B------:R-:W-:Y:S01]  /*1130*/  IADD3 R55, P2, R41, R42, RZ ;  /* 0x0000002a29377210 */ /* 0x000fe20007f5e0ff */
[C---:B------:R-:W-:Y:S01]  /*1140*/  IMAD.WIDE R16, R47.reuse, 0x4, R16 ;  /* 0x000000042f107825 */ /* 0x040fe200078e0210 */
[----:B-1----:R-:W-:Y:S01]  /*1150*/  IADD3 R50, P3, R46, R52, RZ ;  /* 0x000000342e327210 */ /* 0x002fe20007f7e0ff */
[----:B------:R0:W2:Y:S02]  /*1160*/  @!P0 LDG.E.EL R39, desc[UR4][R18.64] ;  /* 0x0000000412278981 */ /* 0x0000a4000c2e1900 */
[----:B------:R-:W-:Y:S02]  /*1170*/  IMAD.X R54, RZ, RZ, R54, P2 ;  /* 0x000000ffff367224 */ /* 0x000fe400010e0636 */
[----:B------:R-:W-:Y:S01]  /*1180*/  IMAD.X R51, R48, 0x1, R44, P3 ;  /* 0x0000000130337824 */ /* 0x000fe200018e062c */
[----:B------:R1:W2:Y:S01]  /*1190*/  @!P0 LDG.E.EL R38, desc[UR4][R16.64] ;  /* 0x0000000410268981 */ /* 0x0002a2000c2e1900 */
[----:B------:R-:W-:Y:S01]  /*11a0*/  IMAD.MOV.U32 R41, RZ, RZ, RZ ;  /* 0x000000ffff297224 */ /* 0x000fe200078e00ff */
[----:B------:R-:W4:Y:S01]  /*11b0*/  LDC.64 R20, c[0x0][0x230] ;  /* 0x00008c00ff147b82 */ /* 0x000f220000000a00 */
[----:B0-----:R-:W-:Y:S01]  /*11c0*/  IADD3 R18, P2, R55, R45, RZ ;  /* 0x0000002d37127210 */ /* 0x001fe20007f5e0ff */
[----:B------:R-:W-:Y:S01]  /*11d0*/  IMAD.WIDE R50, R47, 0x4, R50 ;  /* 0x000000042f327825 */ /* 0x000fe200078e0232 */
[----:B------:R-:W-:-:S02]  /*11e0*/  LOP3.LUT R44, R53, 0x80, RZ, 0xc0, !PT ;  /* 0x00000080352c7812 */ /* 0x000fc400078ec0ff */
[----:B-1----:R-:W-:Y:S01]  /*11f0*/  IADD3 R16, P4, R46, R55, RZ ;  /* 0x000000372e107210 */ /* 0x002fe20007f9e0ff */
[----:B------:R-:W-:Y:S01]  /*1200*/  IMAD.X R19, R54, 0x1, R49, P2 ;  /* 0x0000000136137824 */ /* 0x000fe200010e0631 */
[C---:B------:R-:W-:Y:S02]  /*1210*/  LEA R55, P3, R22.reuse, UR6, 0x2 ;  /* 0x0000000616377c11 */ /* 0x040fe4000f8610ff */
[----:B------:R-:W-:Y:S01]  /*1220*/  CS2R R42, SRZ ;  /* 0x00000000002a7805 */ /* 0x000fe2000001ff00 */
[----:B------:R0:W2:Y:S01]  /*1230*/  @!P0 LDG.E.EL R41, desc[UR4][R50.64] ;  /* 0x0000000432298981 */ /* 0x0000a2000c2e1900 */
[----:B------:R-:W-:Y:S01]  /*1240*/  IMAD.WIDE R18, R47, 0x4, R18 ;  /* 0x000000042f127825 */ /* 0x000fe200078e0212 */
[----:B------:R-:W-:Y:S02]  /*1250*/  LEA.HI.X R22, R22, UR7, R23, 0x2, P3 ;  /* 0x0000000716167c11 */ /* 0x000fe400098f1417 */
[----:B------:R-:W-:Y:S01]  /*1260*/  SHF.R.U32.HI R53, RZ, 0x18, R27 ;  /* 0x00000018ff357819 */ /* 0x000fe2000001161b */
[----:B------:R-:W-:Y:S01]  /*1270*/  IMAD.X R17, R48, 0x1, R54, P4 ;  /* 0x0000000130117824 */ /* 0x000fe200020e0636 */
[----:B------:R-:W-:Y:S01]  /*1280*/  LEA R52, P4, R26, UR6, 0x2 ;  /* 0x000000061a347c11 */ /* 0x000fe2000f8810ff */
[----:B------:R1:W2:Y:S01]  /*1290*/  @!P0 LDG.E.EL R43, desc[UR4][R18.64] ;  /* 0x00000004122b8981 */ /* 0x0002a2000c2e1900 */
[----:B0-----:R-:W-:-:S02]  /*12a0*/  IADD3 R50, P2, R44, R55, RZ ;  /* 0x000000372c327210 */ /* 0x001fc40007f5e0ff */
[----:B------:R-:W-:Y:S02]  /*12b0*/  LOP3.LUT R53, R53, 0x80, RZ, 0xc0, !PT ;  /* 0x0000008035357812 */ /* 0x000fe400078ec0ff */
[----:B------:R-:W-:Y:S01]  /*12c0*/  SHF.R.U32.HI R23, RZ, 0x18, R25 ;  /* 0x00000018ff177819 */ /* 0x000fe20000011619 */
[----:B------:R-:W-:Y:S01]  /*12d0*/  IMAD.X R51, RZ, RZ, R22, P2 ;  /* 0x000000ffff337224 */ /* 0x000fe200010e0616 */
[----:B------:R-:W-:Y:S02]  /*12e0*/  LEA.HI.X R27, R26, UR7, R27, 0x2, P4 ;  /* 0x000000071a1b7c11 */ /* 0x000fe4000a0f141b */
[----:B------:R-:W-:Y:S01]  /*12f0*/  LEA R54, P3, R24, UR6, 0x2 ;  /* 0x0000000618367c11 */ /* 0x000fe2000f8610ff */
[----:B------:R-:W-:Y:S01]  /*1300*/  IMAD.WIDE R16, R47, 0x4, R16 ;  /* 0x000000042f107825 */ /* 0x000fe200078e0210 */
[----:B-1----:R-:W-:Y:S01]  /*1310*/  IADD3 R18, P2, R50, R45, RZ ;  /* 0x0000002d32127210 */ /* 0x002fe20007f5e0ff */
[----:B----4-:R0:W2:Y:S01]  /*1320*/  LDG.E R44, desc[UR4][R20.64] ;  /* 0x00000004142c7981 */ /* 0x0100a2000c1e1900 */
[----:B------:R-:W-:-:S02]  /*1330*/  IADD3 R53, P4, R53, R52, RZ ;  /* 0x0000003435357210 */ /* 0x000fc40007f9e0ff */
[----:B------:R-:W-:Y:S01]  /*1340*/  LOP3.LUT R23, R23, 0x80, RZ, 0xc0, !PT ;  /* 0x0000008017177812 */ /* 0x000fe200078ec0ff */
[----:B------:R-:W-:Y:S01]  /*1350*/  IMAD.X R19, R51, 0x1, R49, P2 ;  /* 0x0000000133137824 */ /* 0x000fe200010e0631 */
[----:B------:R-:W-:Y:S01]  /*1360*/  LEA.HI.X R55, R24, UR7, R25, 0x2, P3 ;  /* 0x0000000718377c11 */ /* 0x000fe200098f1419 */
[----:B------:R-:W-:Y:S01]  /*1370*/  IMAD.X R52, RZ, RZ, R27, P4 ;  /* 0x000000ffff347224 */ /* 0x000fe200020e061b */
[----:B------:R-:W-:Y:S02]  /*1380*/  IADD3 R23, P3, R23, R54, RZ ;  /* 0x0000003617177210 */ /* 0x000fe40007f7e0ff */
[----:B------:R-:W-:Y:S01]  /*1390*/  CS2R R26, SRZ ;  /* 0x00000000001a7805 */ /* 0x000fe2000001ff00 */
[----:B------:R-:W-:Y:S01]  /*13a0*/  IMAD.WIDE R18, R47, 0x4, R18 ;  /* 0x000000042f127825 */ /* 0x000fe200078e0212 */
[----:B------:R1:W4:Y:S03]  /*13b0*/  @!P0 LDG.E.EL R42, desc[UR4][R16.64] ;  /* 0x00000004102a8981 */ /* 0x000326000c2e1900 */
[----:B------:R-:W-:Y:S01]  /*13c0*/  IMAD.X R55, RZ, RZ, R55, P3 ;  /* 0x000000ffff377224 */ /* 0x000fe200018e0637 */
[----:B0-----:R-:W-:Y:S01]  /*13d0*/  IADD3 R20, P3, R23, R45, RZ ;  /* 0x0000002d17147210 */ /* 0x001fe20007f7e0ff */
[----:B------:R0:W3:Y:S01]  /*13e0*/  @!P0 LDG.E.EL R26, desc[UR4][R18.64] ;  /* 0x00000004121a8981 */ /* 0x0000e2000c2e1900 */
[----:B------:R-:W-:-:S03]  /*13f0*/  IADD3 R22, P5, R46, R23, RZ ;  /* 0x000000172e167210 */ /* 0x000fc60007fbe0ff */
[----:B------:R-:W-:Y:S01]  /*1400*/  IMAD.X R21, R55, 0x1, R49, P3 ;  /* 0x0000000137157824 */ /* 0x000fe200018e0631 */
[----:B-1----:R-:W-:Y:S02]  /*1410*/  IADD3 R16, P4, R53, R45, RZ ;  /* 0x0000002d35107210 */ /* 0x002fe40007f9e0ff */
[----:B0-----:R-:W-:Y:S02]  /*1420*/  IADD3 R18, P2, R46, R53, RZ ;  /* 0x000000352e127210 */ /* 0x001fe40007f5e0ff */
[----:B------:R-:W-:Y:S02]  /*1430*/  SHF.R.U32.HI R53, RZ, 0x18, R29 ;  /* 0x00000018ff357819 */ /* 0x000fe4000001161d */
[----:B------:R-:W-:Y:S01]  /*1440*/  CS2R R24, SRZ ;  /* 0x0000000000187805 */ /* 0x000fe2000001ff00 */
[----:B------:R-:W-:Y:S01]  /*1450*/  IMAD.X R19, R48, 0x1, R52, P2 ;  /* 0x0000000130137824 */ /* 0x000fe200010e0634 */
[----:B------:R-:W-:Y:S01]  /*1460*/  LEA RZ, P2, R28, UR6, 0x2 ;  /* 0x000000061cff7c11 */ /* 0x000fe2000f8410ff */
[----:B------:R-:W-:Y:S01]  /*1470*/  IMAD.X R23, R48, 0x1, R55, P5 ;  /* 0x0000000130177824 */ /* 0x000fe200028e0637 */
[----:B------:R-:W-:Y:S01]  /*1480*/  LEA R54, R28, UR6, 0x2 ;  /* 0x000000061c367c11 */ /* 0x000fe2000f8e10ff */
[----:B------:R-:W-:Y:S01]  /*1490*/  IMAD.X R17, R52, 0x1, R49, P4 ;  /* 0x0000000134117824 */ /* 0x000fe200020e0631 */
[----:B------:R-:W-:Y:S01]  /*14a0*/  LOP3.LUT R53, R53, 0x80, RZ, 0xc0, !PT ;  /* 0x0000008035357812 */ /* 0x000fe200078ec0ff */
[----:B------:R-:W-:Y:S01]  /*14b0*/  IMAD.WIDE R20, R47, 0x4, R20 ;  /* 0x000000042f147825 */ /* 0x000fe200078e0214 */
[----:B------:R-:W-:-:S02]  /*14c0*/  LEA.HI.X R28, R28, UR7, R29, 0x2, P2 ;  /* 0x000000071c1c7c11 */ /* 0x000fc400090f141d */
[----:B------:R-:W-:Y:S01]  /*14d0*/  IADD3 R53, P2, R53, R54, RZ ;  /* 0x0000003635357210 */ /* 0x000fe20007f5e0ff */
[----:B------:R-:W-:Y:S01]  /*14e0*/  IMAD.MOV.U32 R52, RZ, RZ, RZ ;  /* 0x000000ffff347224 */ /* 0x000fe200078e00ff */
[----:B------:R0:W4:Y:S01]  /*14f0*/  @!P0 LDG.E.EL R25, desc[UR4][R20.64] ;  /* 0x0000000414198981 */ /* 0x000122000c2e1900 */
[----:B------:R-:W-:-:S04]  /*1500*/  IMAD.WIDE R22, R47, 0x4, R22 ;  /* 0x000000042f167825 */ /* 0x000fc800078e0216 */
[C---:B------:R-:W-:Y:S01]  /*1510*/  IMAD.WIDE R16, R47.reuse, 0x4, R16 ;  /* 0x000000042f107825 */ /* 0x040fe200078e0210 */
[----:B------:R1:W4:Y:S03]  /*1520*/  @!P0 LDG.E.EL R24, desc[UR4][R22.64] ;  /* 0x0000000416188981 */ /* 0x000326000c2e1900 */
[----:B------:R-:W-:Y:S01]  /*1530*/  IMAD.WIDE R18, R47, 0x4, R18 ;  /* 0x000000042f127825 */ /* 0x000fe200078e0212 */
[----:B0-----:R-:W-:Y:S01]  /*1540*/  SHF.R.U32.HI R20, RZ, 0x18, R31 ;  /* 0x00000018ff147819 */ /* 0x001fe2000001161f */
[----:B------:R0:W4:Y:S02]  /*1550*/  @!P0 LDG.E.EL R27, desc[UR4][R16.64] ;  /* 0x00000004101b8981 */ /* 0x000124000c2e1900 */
[----:B------:R-:W-:Y:S02]  /*1560*/  IMAD.X R28, RZ, RZ, R28, P2 ;  /* 0x000000ffff1c7224 */ /* 0x000fe400010e061c */
[----:B------:R5:W4:Y:S01]  /*1570*/  @!P0 LDG.E.EL R52, desc[UR4][R18.64] ;  /* 0x0000000412348981 */ /* 0x000b22000c2e1900 */
[----:B-1----:R-:W-:-:S02]  /*1580*/  LEA R22, P3, R30, UR6, 0x2 ;  /* 0x000000061e167c11 */ /* 0x002fc4000f8610ff */
[----:B0-----:R-:W-:Y:S02]  /*1590*/  LOP3.LUT R17, R20, 0x80, RZ, 0xc0, !PT ;  /* 0x0000008014117812 */ /* 0x001fe400078ec0ff */
[----:B------:R-:W-:Y:S02]  /*15a0*/  IADD3 R16, P5, R53, R45, RZ ;  /* 0x0000002d35107210 */ /* 0x000fe40007fbe0ff */
[----:B-----5:R-:W-:Y:S02]  /*15b0*/  IADD3 R18, P2, R46, R53, RZ ;  /* 0x000000352e127210 */ /* 0x020fe40007f5e0ff */
[----:B------:R-:W-:Y:S01]  /*15c0*/  IADD3 R22, P4, R17, R22, RZ ;  /* 0x0000001611167210 */ /* 0x000fe20007f9e0ff */
[----:B------:R-:W-:Y:S01]  /*15d0*/  IMAD.X R17, R28, 0x1, R49, P5 ;  /* 0x000000011c117824 */ /* 0x000fe200028e0631 */
[----:B------:R-:W-:Y:S01]  /*15e0*/  LEA.HI.X R31, R30, UR7, R31, 0x2, P3 ;  /* 0x000000071e1f7c11 */ /* 0x000fe200098f141f */
[----:B------:R-:W-:Y:S02]  /*15f0*/  IMAD.X R19, R48, 0x1, R28, P2 ;  /* 0x0000000130137824 */ /* 0x000fe400010e061c */
[----:B------:R-:W0:Y:S01]  /*1600*/  LDC.64 R28, c[0x0][0x240] ;  /* 0x00009000ff1c7b82 */ /* 0x000e220000000a00 */
[----:B------:R-:W-:Y:S01]  /*1610*/  IADD3 R20, P5, R22, R45, RZ ;  /* 0x0000002d16147210 */ /* 0x000fe20007fbe0ff */
[----:B------:R-:W-:Y:S01]  /*1620*/  IMAD.X R31, RZ, RZ, R31, P4 ;  /* 0x000000ffff1f7224 */ /* 0x000fe200020e061f */
[----:B------:R-:W-:-:S02]  /*1630*/  IADD3 R50, P3, R46, R50, RZ ;  /* 0x000000322e327210 */ /* 0x000fc40007f7e0ff */
[----:B------:R-:W-:Y:S01]  /*1640*/  IADD3 R22, P6, R46, R22, RZ ;  /* 0x000000162e167210 */ /* 0x000fe20007fde0ff */
[----:B------:R-:W-:Y:S02]  /*1650*/  IMAD.X R21, R31, 0x1, R49, P5 ;  /* 0x000000011f157824 */ /* 0x000fe400028e0631 */
[C---:B------:R-:W-:Y:S02]  /*1660*/  IMAD.X R51, R48.reuse, 0x1, R51, P3 ;  /* 0x0000000130337824 */ /* 0x040fe400018e0633 */
[----:B------:R-:W-:Y:S02]  /*1670*/  IMAD.X R23, R48, 0x1, R31, P6 ;  /* 0x0000000130177824 */ /* 0x000fe400030e061f */
[----:B------:R-:W-:-:S04]  /*1680*/  IMAD.WIDE R16, R47, 0x4, R16 ;  /* 0x000000042f107825 */ /* 0x000fc800078e0210 */
[----:B------:R-:W-:-:S04]  /*1690*/  IMAD.WIDE R18, R47, 0x4, R18 ;  /* 0x000000042f127825 */ /* 0x000fc800078e0212 */
[----:B------:R-:W-:-:S04]  /*16a0*/  IMAD.WIDE R50, R47, 0x4, R50 ;  /* 0x000000042f327825 */ /* 0x000fc800078e0232 */
[----:B------:R-:W-:-:S04]  /*16b0*/  IMAD.WIDE R20, R47, 0x4, R20 ;  /* 0x000000042f147825 */ /* 0x000fc800078e0214 */
[----:B------:R-:W-:Y:S02]  /*16c0*/  IMAD.WIDE R22, R47, 0x4, R22 ;  /* 0x000000042f167825 */ /* 0x000fe400078e0216 */
[----:B------:R-:W1:Y:S02]  /*16d0*/  LDC.64 R46, c[0x0][0x250] ;  /* 0x00009400ff2e7b82 */ /* 0x000e640000000a00 */
[----:B------:R-:W-:Y:S02]  /*16e0*/  IMAD.MOV.U32 R30, RZ, RZ, RZ ;  /* 0x000000ffff1e7224 */ /* 0x000fe400078e00ff */
[----:B------:R-:W-:Y:S02]  /*16f0*/  IMAD.MOV.U32 R31, RZ, RZ, RZ ;  /* 0x000000ffff1f7224 */ /* 0x000fe400078e00ff */
[----:B------:R-:W-:Y:S01]  /*1700*/  IMAD.MOV.U32 R45, RZ, RZ, RZ ;  /* 0x000000ffff2d7224 */ /* 0x000fe200078e00ff */
[----:B------:R-:W-:Y:S01]  /*1710*/  CS2R R48, SRZ ;  /* 0x0000000000307805 */ /* 0x000fe2000001ff00 */
[----:B------:R5:W4:Y:S04]  /*1720*/  @!P0 LDG.E.EL R30, desc[UR4][R16.64] ;  /* 0x00000004101e8981 */ /* 0x000b28000c2e1900 */
[----:B------:R0:W4:Y:S04]  /*1730*/  @!P0 LDG.E.EL R31, desc[UR4][R18.64] ;  /* 0x00000004121f8981 */ /* 0x000128000c2e1900 */
[----:B------:R0:W4:Y:S01]  /*1740*/  @!P0 LDG.E.EL R45, desc[UR4][R20.64] ;  /* 0x00000004142d8981 */ /* 0x000122000c2e1900 */
[----:B-----5:R-:W-:-:S03]  /*1750*/  CS2R R16, SRZ ;  /* 0x0000000000107805 */ /* 0x020fc6000001ff00 */
[----:B------:R5:W4:Y:S01]  /*1760*/  @!P0 LDG.E.EL R48, desc[UR4][R22.64] ;  /* 0x0000000416308981 */ /* 0x000b22000c2e1900 */
[----:B0-----:R-:W-:-:S03]  /*1770*/  CS2R R18, SRZ ;  /* 0x0000000000127805 */ /* 0x001fc6000001ff00 */
[----:B------:R0:W4:Y:S01]  /*1780*/  @!P0 LDG.E.EL R49, desc[UR4][R50.64] ;  /* 0x0000000432318981 */ /* 0x000122000c2e1900 */
[----:B------:R-:W-:Y:S01]  /*1790*/  IMAD.WIDE R20, R10, 0x4, R28 ;  /* 0x000000040a147825 */ /* 0x000fe200078e021c */
[----:B-----5:R-:W-:-:S04]  /*17a0*/  CS2R R22, SRZ ;  /* 0x0000000000167805 */ /* 0x020fc8000001ff00 */
[----:B------:R5:W4:Y:S01]  /*17b0*/  @!P1 LDG.E.EL.128 R16, desc[UR4][R20.64] ;  /* 0x0000000414109981 */ /* 0x000b22000c2e1d00 */
[----:B------:R-:W-:Y:S01]  /*17c0*/  IMAD.WIDE R28, R33, 0x4, R28 ;  /* 0x00000004211c7825 */ /* 0x000fe200078e021c */
[----:B0-----:R-:W-:Y:S02]  /*17d0*/  CS2R R50, SRZ ;  /* 0x0000000000327805 */ /* 0x001fe4000001ff00 */
[----:B-----5:R-:W-:Y:S01]  /*17e0*/  CS2R R20, SRZ ;  /* 0x0000000000147805 */ /* 0x020fe2000001ff00 */
[----:B------:R-:W-:-:S05]  /*17f0*/  IMAD.MOV.U32 R33, RZ, RZ, RZ ;  /* 0x000000ffff217224 */ /* 0x000fca00078e00ff */
[----:B------:R1:W5:Y:S01]  /*1800*/  @!P0 LDG.E.EL.128 R20, desc[UR4][R28.64] ;  /* 0x000000041c148981 */ /* 0x000362000c2e1d00 */
[----:B------:R-:W-:Y:S02]  /*1810*/  IMAD.MOV.U32 R10, RZ, RZ, RZ ;  /* 0x000000ffff0a7224 */ /* 0x000fe400078e00ff */
[----:B-1----:R-:W-:-:S05]  /*1820*/  IMAD.WIDE R28, R6, 0x4, R46 ;  /* 0x00000004061c7825 */ /* 0x002fca00078e022e */
[----:B------:R-:W5:Y:S04]  /*1830*/  @!P1 LDG.E.EL R50, desc[UR4][R28.64] ;  /* 0x000000041c329981 */ /* 0x000f68000c2e1900 */
[----:B------:R-:W5:Y:S01]  /*1840*/  @!P1 LDG.E.EL R33, desc[UR4][R28.64] ;  /* 0x000000041c219981 */ /* 0x000f62000c2e1900 */
[----:B------:R-:W-:Y:S02]  /*1850*/  IMAD.MOV.U32 R6, RZ, RZ, RZ ;  /* 0x000000ffff067224 */ /* 0x000fe400078e00ff */
[----:B------:R-:W-:Y:S01]  /*1860*/  IMAD.WIDE R46, R5, 0x4, R46 ;  /* 0x00000004052e7825 */ /* 0x000fe200078e022e */
[----:B------:R-:W5:Y:S03]  /*1870*/  @!P1 LDG.E.EL R10, desc[UR4][R28.64] ;  /* 0x000000041c0a9981 */ /* 0x000f66000c2e1900 */
[----:B------:R-:W-:Y:S01]  /*1880*/  IMAD.MOV.U32 R53, RZ, RZ, RZ ;  /* 0x000000ffff357224 */ /* 0x000fe200078e00ff */
[----:B------:R0:W5:Y:S01]  /*1890*/  @!P1 LDG.E.EL R6, desc[UR4][R28.64] ;  /* 0x000000041c069981 */ /* 0x000162000c2e1900 */
[----:B------:R-:W-:-:S02]  /*18a0*/  IMAD.MOV.U32 R54, RZ, RZ, RZ ;  /* 0x000000ffff367224 */ /* 0x000fc400078e00ff */
[----:B------:R-:W-:Y:S01]  /*18b0*/  IMAD.MOV.U32 R5, RZ, RZ, RZ ;  /* 0x000000ffff057224 */ /* 0x000fe200078e00ff */
[----:B------:R-:W5:Y:S04]  /*18c0*/  @!P0 LDG.E.EL R51, desc[UR4][R46.64] ;  /* 0x000000042e338981 */ /* 0x000f68000c2e1900 */
[----:B------:R-:W5:Y:S04]  /*18d0*/  @!P0 LDG.E.EL R53, desc[UR4][R46.64] ;  /* 0x000000042e358981 */ /* 0x000f68000c2e1900 */
[----:B------:R-:W5:Y:S04]  /*18e0*/  @!P0 LDG.E.EL R54, desc[UR4][R46.64] ;  /* 0x000000042e368981 */ /* 0x000f68000c2e1900 */
[----:B------:R1:W5:Y:S01]  /*18f0*/  @!P0 LDG.E.EL R5, desc[UR4][R46.64] ;  /* 0x000000042e058981 */ /* 0x000362000c2e1900 */
[C---:B--2---:R-:W-:Y:S01]  /*1900*/  FSETP.GEU.AND P6, PT, R44.reuse, -R2, PT ;  /* 0x800000022c00720b */ /* 0x044fe20003fce000 */
[C---:B------:R-:W-:Y:S01]  /*1910*/  FADD R2, R44.reuse, R2 ;  /* 0x000000022c027221 */ /* 0x040fe20000000000 */
[C---:B------:R-:W-:Y:S01]  /*1920*/  FSETP.GEU.AND P5, PT, R44.reuse, -R9, PT ;  /* 0x800000092c00720b */ /* 0x040fe20003fae000 */
[C---:B0-----:R-:W-:Y:S01]  /*1930*/  FADD R28, R44.reuse, R9 ;  /* 0x000000092c1c7221 */ /* 0x041fe20000000000 */
[C---:B------:R-:W-:Y:S01]  /*1940*/  FADD R9, R44.reuse, R35 ;  /* 0x000000232c097221 */ /* 0x040fe20000000000 */
[C---:B------:R-:W-:Y:S01]  /*1950*/  FSETP.GEU.AND P4, PT, R44.reuse, -R14, PT ;  /* 0x8000000e2c00720b */ /* 0x040fe20003f8e000 */
[C---:B------:R-:W-:Y:S01]  /*1960*/  FADD R14, R44.reuse, R14 ;  /* 0x0000000e2c0e7221 */ /* 0x040fe20000000000 */
[C---:B------:R-:W-:Y:S01]  /*1970*/  FSETP.GEU.AND P2, PT, R44.reuse, -R35, PT ;  /* 0x800000232c00720b */ /* 0x040fe20003f4e000 */
[C---:B------:R-:W-:Y:S01]  /*1980*/  FADD R29, R44.reuse, R3 ;  /* 0x000000032c1d7221 */ /* 0x040fe20000000000 */
[C---:B------:R-:W-:Y:S01]  /*1990*/  FSETP.GEU.AND P3, PT, R44.reuse, -R3, PT ;  /* 0x800000032c00720b */ /* 0x040fe20003f6e000 */
[----:B------:R-:W-:Y:S01]  /*19a0*/  FADD R35, R44, R8 ;  /* 0x000000082c237221 */ /* 0x000fe20000000000 */
[----:B------:R-:W-:-:S02]  /*19b0*/  FSEL R3, R2, RZ, P6 ;  /* 0x000000ff02037208 */ /* 0x000fc40003000000 */
[----:B------:R-:W-:Y:S02]  /*19c0*/  FSETP.GEU.AND P6, PT, R44, -R8, PT ;  /* 0x800000082c00720b */ /* 0x000fe40003fce000 */
[----:B------:R-:W-:Y:S01]  /*19d0*/  FSEL R2, R28, RZ, P5 ;  /* 0x000000ff1c027208 */ /* 0x000fe20002800000 */
[C---:B------:R-:W-:Y:S01]  /*19e0*/  FADD R28, R44.reuse, R11 ;  /* 0x0000000b2c1c7221 */ /* 0x040fe20000000000 */
[C---:B---3--:R-:W-:Y:S01]  /*19f0*/  FSETP.GEU.AND P5, PT, R44.reuse, -R34, PT ;  /* 0x800000222c00720b */ /* 0x048fe20003fae000 */
[C---:B------:R-:W-:Y:S01]  /*1a00*/  FADD R34, R44.reuse, R34 ;  /* 0x000000222c227221 */ /* 0x040fe20000000000 */
[----:B------:R-:W-:Y:S01]  /*1a10*/  FSEL R9, R9, RZ, P2 ;  /* 0x000000ff09097208 */ /* 0x000fe20001000000 */
[C---:B-1----:R-:W-:Y:S01]  /*1a20*/  FADD R46, R44.reuse, R0 ;  /* 0x000000002c2e7221 */ /* 0x042fe20000000000 */
[----:B------:R-:W-:Y:S02]  /*1a30*/  FSETP.GEU.AND P2, PT, R44, -R11, PT ;  /* 0x8000000b2c00720b */ /* 0x000fe40003f4e000 */
[----:B------:R-:W-:-:S02]  /*1a40*/  FSEL R8, R14, RZ, P4 ;  /* 0x000000ff0e087208 */ /* 0x000fc40002000000 */
[C---:B------:R-:W-:Y:S02]  /*1a50*/  FSETP.GEU.AND P4, PT, R44.reuse, -R0, PT ;  /* 0x800000002c00720b */ /* 0x040fe40003f8e000 */
[----:B------:R-:W-:Y:S01]  /*1a60*/  FSEL R11, R35, RZ, P6 ;  /* 0x000000ff230b7208 */ /* 0x000fe20003000000 */
[C---:B------:R-:W-:Y:S01]  /*1a70*/  FADD R35, R44.reuse, R12 ;  /* 0x0000000c2c237221 */ /* 0x040fe20000000000 */
[C---:B------:R-:W-:Y:S02]  /*1a80*/  FSETP.GEU.AND P6, PT, R44.reuse, -R12, PT ;  /* 0x8000000c2c00720b */ /* 0x040fe40003fce000 */
[----:B------:R-:W-:Y:S01]  /*1a90*/  FSEL R0, R29, RZ, P3 ;  /* 0x000000ff1d007208 */ /* 0x000fe20001800000 */
[C---:B------:R-:W-:Y:S01]  /*1aa0*/  FADD R47, R44.reuse, R37 ;  /* 0x000000252c2f7221 */ /* 0x040fe20000000000 */
[C---:B------:R-:W-:Y:S01]  /*1ab0*/  FSETP.GEU.AND P3, PT, R44.reuse, -R13, PT ;  /* 0x8000000d2c00720b */ /* 0x040fe20003f6e000 */
[----:B------:R-:W-:Y:S01]  /*1ac0*/  FADD R13, R44, R13 ;  /* 0x0000000d2c0d7221 */ /* 0x000fe20000000000 */
[----:B------:R-:W-:Y:S01]  /*1ad0*/  FSEL R14, R34, RZ, P5 ;  /* 0x000000ff220e7208 */ /* 0x000fe20002800000 */
[----:B------:R-:W-:Y:S01]  /*1ae0*/  FADD R34, R44, R15 ;  /* 0x0000000f2c227221 */ /* 0x000fe20000000000 */
[----:B------:R-:W-:Y:S01]  /*1af0*/  FSEL R29, R46, RZ, P4 ;  /* 0x000000ff2e1d7208 */ /* 0x000fe20002000000 */
[C---:B------:R-:W-:Y:S01]  /*1b00*/  FADD R12, R44.reuse, R4 ;  /* 0x000000042c0c7221 */ /* 0x040fe20000000000 */
[----:B------:R-:W-:-:S02]  /*1b10*/  FSETP.GEU.AND P5, PT, R44, -R15, PT ;  /* 0x8000000f2c00720b */ /* 0x000fc40003fae000 */
[C---:B------:R-:W-:Y:S01]  /*1b20*/  FSETP.GEU.AND P4, PT, R44.reuse, -R37, PT ;  /* 0x800000252c00720b */ /* 0x040fe20003f8e000 */
[----:B------:R-:W-:Y:S01]  /*1b30*/  FADD R37, R44, R32 ;  /* 0x000000202c257221 */ /* 0x000fe20000000000 */
[----:B------:R-:W-:Y:S02]  /*1b40*/  FSEL R15, R28, RZ, P2 ;  /* 0x000000ff1c0f7208 */ /* 0x000fe40001000000 */
[----:B------:R-:W-:Y:S02]  /*1b50*/  FSEL R35, R35, RZ, P6 ;  /* 0x000000ff23237208 */ /* 0x000fe40003000000 */
[C---:B------:R-:W-:Y:S02]  /*1b60*/  FSETP.GEU.AND P2, PT, R44.reuse, -R4, PT ;  /* 0x800000042c00720b */ /* 0x040fe40003f4e000 */
[C---:B------:R-:W-:Y:S01]  /*1b70*/  FSETP.GEU.AND P6, PT, R44.reuse, -R32, PT ;  /* 0x800000202c00720b */ /* 0x040fe20003fce000 */
[----:B------:R-:W-:Y:S01]  /*1b80*/  FADD R28, R44, R36 ;  /* 0x000000242c1c7221 */ /* 0x000fe20000000000 */
[----:B------:R-:W-:-:S02]  /*1b90*/  FSEL R4, R13, RZ, P3 ;  /* 0x000000ff0d047208 */ /* 0x000fc40001800000 */
[----:B------:R-:W-:Y:S02]  /*1ba0*/  FSETP.GEU.AND P3, PT, R44, -R36, PT ;  /* 0x800000242c00720b */ /* 0x000fe40003f6e000 */
[----:B------:R-:W-:Y:S01]  /*1bb0*/  FSEL R32, R12, RZ, P2 ;  /* 0x000000ff0c207208 */ /* 0x000fe20001000000 */
[C---:B----4-:R-:W-:Y:S01]  /*1bc0*/  FADD R12, R44.reuse, R25 ;  /* 0x000000192c0c7221 */ /* 0x050fe20000000000 */
[----:B------:R-:W-:Y:S01]  /*1bd0*/  FSEL R37, R37, RZ, P6 ;  /* 0x000000ff25257208 */ /* 0x000fe20003000000 */
[----:B------:R-:W-:Y:S01]  /*1be0*/  FADD R36, R44, R24 ;  /* 0x000000182c247221 */ /* 0x000fe20000000000 */
[----:B------:R-:W-:Y:S02]  /*1bf0*/  FSEL R34, R34, RZ, P5 ;  /* 0x000000ff22227208 */ /* 0x000fe40002800000 */
[C---:B------:R-:W-:Y:S01]  /*1c00*/  FSETP.GEU.AND P6, PT, R44.reuse, -R40, PT ;  /* 0x800000282c00720b */ /* 0x040fe20003fce000 */
[----:B------:R-:W-:Y:S01]  /*1c10*/  FADD R40, R44, R40 ;  /* 0x000000282c287221 */ /* 0x000fe20000000000 */
[----:B------:R-:W-:-:S02]  /*1c20*/  FSEL R47, R47, RZ, P4 ;  /* 0x000000ff2f2f7208 */ /* 0x000fc40002000000 */
[C---:B------:R-:W-:Y:S02]  /*1c30*/  FSETP.GEU.AND P5, PT, R44.reuse, -R25, PT ;  /* 0x800000192c00720b */ /* 0x040fe40003fae000 */
[----:B------:R-:W-:Y:S02]  /*1c40*/  FSETP.GEU.AND P4, PT, R44, -R24, PT ;  /* 0x800000182c00720b */ /* 0x000fe40003f8e000 */
[----:B------:R-:W-:Y:S02]  /*1c50*/  FSEL R28, R28, RZ, P3 ;  /* 0x000000ff1c1c7208 */ /* 0x000fe40001800000 */
[C---:B------:R-:W-:Y:S01]  /*1c60*/  FSETP.GEU.AND P2, PT, R44.reuse, -R38, PT ;  /* 0x800000262c00720b */ /* 0x040fe20003f4e000 */
[C---:B------:R-:W-:Y:S01]  /*1c70*/  FADD R38, R44.reuse, R38 ;  /* 0x000000262c267221 */ /* 0x040fe20000000000 */
[C---:B------:R-:W-:Y:S01]  /*1c80*/  FSETP.GEU.AND P3, PT, R44.reuse, -R39, PT ;  /* 0x800000272c00720b */ /* 0x040fe20003f6e000 */
[----:B------:R-:W-:Y:S01]  /*1c90*/  FADD R39, R44, R39 ;  /* 0x000000272c277221 */ /* 0x000fe20000000000 */
[----:B------:R-:W-:Y:S01]  /*1ca0*/  FSEL R24, R12, RZ, P5 ;  /* 0x000000ff0c187208 */ /* 0x000fe20002800000 */
[----:B------:R-:W-:Y:S01]  /*1cb0*/  FADD R13, R44, R27 ;  /* 0x0000001b2c0d7221 */ /* 0x000fe20000000000 */
[----:B------:R-:W-:Y:S01]  /*1cc0*/  FSEL R25, R40, RZ, P6 ;  /* 0x000000ff28197208 */ /* 0x000fe20003000000 */
[----:B------:R-:W-:Y:S01]  /*1cd0*/  FADD R12, R44, R43 ;  /* 0x0000002b2c0c7221 */ /* 0x000fe20000000000 */
[----:B------:R-:W-:-:S02]  /*1ce0*/  FSEL R36, R36, RZ, P4 ;  /* 0x000000ff24247208 */ /* 0x000fc40002000000 */
[C---:B------:R-:W-:Y:S02]  /*1cf0*/  FSETP.GEU.AND P6, PT, R44.reuse, -R27, PT ;  /* 0x8000001b2c00720b */ /* 0x040fe40003fce000 */
[----:B------:R-:W-:Y:S02]  /*1d00*/  FSETP.GEU.AND P4, PT, R44, -R43, PT ;  /* 0x8000002b2c00720b */ /* 0x000fe40003f8e000 */
[----:B------:R-:W-:Y:S02]  /*1d10*/  FSEL R27, R38, RZ, P2 ;  /* 0x000000ff261b7208 */ /* 0x000fe40001000000 */
[----:B------:R-:W-:Y:S02]  /*1d20*/  FSEL R38, R39, RZ, P3 ;  /* 0x000000ff27267208 */ /* 0x000fe40001800000 */
[----:B------:R-:W-:Y:S02]  /*1d30*/  FSEL R43, R13, RZ, P6 ;  /* 0x000000ff0d2b7208 */ /* 0x000fe40003000000 */
[----:B------:R-:W-:-:S02]  /*1d40*/  FSEL R39, R12, RZ, P4 ;  /* 0x000000ff0c277208 */ /* 0x000fc40002000000 */
[----:B------:R-:W0:Y:S01]  /*1d50*/  LDC.64 R12, c[0x0][0x210] ;  /* 0x00008400ff0c7b82 */ /* 0x000e220000000a00 */
[----:B------:R-:W-:Y:S01]  /*1d60*/  FADD R2, -R3, R2 ;  /* 0x0000000203027221 */ /* 0x000fe20000000100 */
[----:B------:R-:W-:Y:S01]  /*1d70*/  FADD R11, -R0, R11 ;  /* 0x0000000b000b7221 */ /* 0x000fe20000000100 */
[C---:B------:R-:W-:Y:S01]  /*1d80*/  FSETP.GEU.AND P5, PT, R44.reuse, -R41, PT ;  /* 0x800000292c00720b */ /* 0x040fe20003fae000 */
[C---:B------:R-:W-:Y:S01]  /*1d90*/  FADD R40, R44.reuse, R41 ;  /* 0x000000292c287221 */ /* 0x040fe20000000000 */
[----:B------:R-:W-:Y:S01]  /*1da0*/  FADD R55, R44, R52 ;  /* 0x000000342c377221 */ /* 0x000fe20000000000 */
[----:B------:R-:W-:Y:S01]  /*1db0*/  FADD R8, -R9, R8 ;  /* 0x0000000809087221 */ /* 0x000fe20000000100 */
[----:B------:R-:W-:Y:S01]  /*1dc0*/  FADD R15, -R14, R15 ;  /* 0x0000000f0e0f7221 */ /* 0x000fe20000000100 */
[C---:B------:R-:W-:Y:S01]  /*1dd0*/  FSETP.GEU.AND P2, PT, R44.reuse, -R52, PT ;  /* 0x800000342c00720b */ /* 0x040fe20003f4e000 */
[C---:B------:R-:W-:Y:S01]  /*1de0*/  FADD R41, R44.reuse, R42 ;  /* 0x0000002a2c297221 */ /* 0x040fe20000000000 */
[----:B------:R-:W-:-:S02]  /*1df0*/  FSETP.GEU.AND P6, PT, R44, -R42, PT ;  /* 0x8000002a2c00720b */ /* 0x000fc40003fce000 */
[----:B------:R-:W-:Y:S02]  /*1e00*/  FSEL R40, R40, RZ, P5 ;  /* 0x000000ff28287208 */ /* 0x000fe40002800000 */
[C---:B------:R-:W-:Y:S01]  /*1e10*/  FSETP.GEU.AND P3, PT, R44.reuse, -R30, PT ;  /* 0x8000001e2c00720b */ /* 0x040fe20003f6e000 */
[C---:B------:R-:W-:Y:S01]  /*1e20*/  FADD R30, R44.reuse, R30 ;  /* 0x0000001e2c1e7221 */ /* 0x040fe20000000000 */
[----:B------:R-:W-:Y:S02]  /*1e30*/  FSEL R55, R55, RZ, P2 ;  /* 0x000000ff37377208 */ /* 0x000fe40001000000 */
[----:B------:R-:W-:Y:S02]  /*1e40*/  FSETP.GEU.AND P5, PT, R44, -R31, PT ;  /* 0x8000001f2c00720b */ /* 0x000fe40003fae000 */
[----:B------:R-:W-:Y:S01]  /*1e50*/  FSEL R30, R30, RZ, P3 ;  /* 0x000000ff1e1e7208 */ /* 0x000fe20001800000 */
[C---:B------:R-:W-:Y:S01]  /*1e60*/  FADD R31, R44.reuse, R31 ;  /* 0x0000001f2c1f7221 */ /* 0x040fe20000000000 */
[C---:B------:R-:W-:Y:S01]  /*1e70*/  FSETP.GEU.AND P2, PT, R44.reuse, -R26, PT ;  /* 0x8000001a2c00720b */ /* 0x040fe20003f4e000 */
[----:B------:R-:W-:Y:S01]  /*1e80*/  FADD R26, R44, R26 ;  /* 0x0000001a2c1a7221 */ /* 0x000fe20000000000 */
[----:B------:R-:W-:-:S02]  /*1e90*/  FSEL R41, R41, RZ, P6 ;  /* 0x000000ff29297208 */ /* 0x000fc40003000000 */
[C---:B------:R-:W-:Y:S01]  /*1ea0*/  FSETP.GEU.AND P3, PT, R44.reuse, -R48, PT ;  /* 0x800000302c00720b */ /* 0x040fe20003f6e000 */
[C---:B------:R-:W-:Y:S01]  /*1eb0*/  FADD R48, R44.reuse, R48 ;  /* 0x000000302c307221 */ /* 0x040fe20000000000 */
[C---:B------:R-:W-:Y:S02]  /*1ec0*/  FSETP.GEU.AND P6, PT, R44.reuse, -R45, PT ;  /* 0x8000002d2c00720b */ /* 0x040fe40003fce000 */
[C---:B------:R-:W-:Y:S01]  /*1ed0*/  FSETP.GEU.AND P4, PT, R44.reuse, -R49, PT ;  /* 0x800000312c00720b */ /* 0x040fe20003f8e000 */
[C---:B------:R-:W-:Y:S01]  /*1ee0*/  FADD R49, R44.reuse, R49 ;  /* 0x000000312c317221 */ /* 0x040fe20000000000 */
[----:B------:R-:W-:Y:S01]  /*1ef0*/  FADD R44, R44, R45 ;  /* 0x0000002d2c2c7221 */ /* 0x000fe20000000000 */
[-C--:B------:R-:W-:Y:S01]  /*1f00*/  FFMA R3, R2, R16.reuse, R3 ;  /* 0x0000001002037223 */ /* 0x080fe20000000003 */
[-C--:B------:R-:W-:Y:S01]  /*1f10*/  FFMA R0, R11, R17.reuse, R0 ;  /* 0x000000110b007223 */ /* 0x080fe20000000000 */
[----:B------:R-:W-:Y:S01]  /*1f20*/  FFMA R16, R8, R16, R9 ;  /* 0x0000001008107223 */ /* 0x000fe20000000009 */
[----:B------:R-:W-:Y:S01]  /*1f30*/  FFMA R17, R15, R17, R14 ;  /* 0x000000110f117223 */ /* 0x000fe2000000000e */
[----:B------:R-:W-:-:S02]  /*1f40*/  FADD R4, -R29, R4 ;  /* 0x000000041d047221 */ /* 0x000fc40000000100 */
[----:B------:R-:W-:Y:S01]  /*1f50*/  FADD R8, -R3, R16 ;  /* 0x0000001003087221 */ /* 0x000fe20000000100 */
[----:B------:R-:W-:Y:S01]  /*1f60*/  FADD R9, -R0, R17 ;  /* 0x0000001100097221 */ /* 0x000fe20000000100 */
[----:B------:R-:W-:Y:S01]  /*1f70*/  FADD R34, -R35, R34 ;  /* 0x0000002223227221 */ /* 0x000fe20000000100 */
[----:B------:R-:W-:Y:S01]  /*1f80*/  FADD R11, -R32, R47 ;  /* 0x0000002f200b7221 */ /* 0x000fe20000000100 */
[----:B------:R-:W-:Y:S01]  /*1f90*/  FADD R37, -R28, R37 ;  /* 0x000000251c257221 */ /* 0x000fe20000000100 */
[----:B0-----:R-:W-:Y:S01]  /*1fa0*/  IMAD.WIDE R12, R7, 0x4, R12 ;  /* 0x00000004070c7825 */ /* 0x001fe200078e020c */
[----:B------:R-:W-:-:S03]  /*1fb0*/  FSEL R26, R26, RZ, P2 ;  /* 0x000000ff1a1a7208 */ /* 0x000fc60001000000 */
[-C--:B------:R-:W-:Y:S01]  /*1fc0*/  FFMA R29, R4, R18.reuse, R29 ;  /* 0x00000012041d7223 */ /* 0x080fe2000000001d */
[----:B------:R-:W-:Y:S01]  /*1fd0*/  FSEL R2, R49, RZ, P4 ;  /* 0x000000ff31027208 */ /* 0x000fe20002000000 */
[----:B------:R-:W-:Y:S01]  /*1fe0*/  FFMA R34, R34, R18, R35 ;  /* 0x0000001222227223 */ /* 0x000fe20000000023 */
[----:B------:R-:W-:Y:S01]  /*1ff0*/  FSEL R7, R48, RZ, P3 ;  /* 0x000000ff30077208 */ /* 0x000fe20001800000 */
[-C--:B------:R-:W-:Y:S01]  /*2000*/  FFMA R11, R11, R19.reuse, R32 ;  /* 0x000000130b0b7223 */ /* 0x080fe20000000020 */
[----:B------:R-:W-:Y:S01]  /*2010*/  FFMA R28, R37, R19, R28 ;  /* 0x00000013251c7223 */ /* 0x000fe2000000001c */
[----:B------:R-:W-:Y:S01]  /*2020*/  FADD R43, -R38, R43 ;  /* 0x0000002b262b7221 */ /* 0x000fe20000000100 */
[----:B------:R-:W-:Y:S01]  /*2030*/  FADD R55, -R40, R55 ;  /* 0x0000003728377221 */ /* 0x000fe20000000100 */
[----:B------:R-:W-:Y:S01]  /*2040*/  FADD R24, -R25, R24 ;  /* 0x0000001819187221 */ /* 0x000fe20000000100 */
[----:B------:R-:W-:Y:S01]  /*2050*/  FADD R36, -R27, R36 ;  /* 0x000000241b247221 */ /* 0x000fe20000000100 */
[----:B------:R-:W-:Y:S01]  /*2060*/  FADD R34, -R29, R34 ;  /* 0x000000221d227221 */ /* 0x000fe20000000100 */
[----:B------:R-:W-:Y:S01]  /*2070*/  FADD R28, -R11, R28 ;  /* 0x0000001c0b1c7221 */ /* 0x000fe20000000100 */
[----:B------:R-:W-:Y:S01]  /*2080*/  FADD R30, -R39, R30 ;  /* 0x0000001e271e7221 */ /* 0x000fe20000000100 */
[----:B-----5:R-:W-:Y:S01]  /*2090*/  FFMA R8, R8, R50, R3 ;  /* 0x0000003208087223 */ /* 0x020fe20000000003 */
[----:B------:R-:W-:Y:S01]  /*20a0*/  FSEL R3, R44, RZ, P6 ;  /* 0x000000ff2c037208 */ /* 0x000fe20003000000 */
[----:B------:R-:W-:Y:S01]  /*20b0*/  FFMA R9, R9, R33, R0 ;  /* 0x0000002109097223 */ /* 0x000fe20000000000 */
[----:B------:R-:W-:-:S03]  /*20c0*/  FSEL R0, R31, RZ, P5 ;  /* 0x000000ff1f007208 */ /* 0x000fc60002800000 */
[----:B------:R-:W-:Y:S01]  /*20d0*/  FADD R3, -R26, R3 ;  /* 0x000000031a037221 */ /* 0x000fe20000000100 */
[----:B------:R-:W-:Y:S01]  /*20e0*/  FADD R7, -R2, R7 ;  /* 0x0000000702077221 */ /* 0x000fe20000000100 */
[----:B------:R-:W-:Y:S01]  /*20f0*/  FADD R0, -R41, R0 ;  /* 0x0000000029007221 */ /* 0x000fe20000000100 */
[-C--:B------:R-:W-:Y:S01]  /*2100*/  FFMA R38, R43, R21.reuse, R38 ;  /* 0x000000152b267223 */ /* 0x080fe20000000026 */
[----:B------:R-:W-:Y:S01]  /*2110*/  FFMA R55, R55, R21, R40 ;  /* 0x0000001537377223 */ /* 0x000fe20000000028 */
[-C--:B------:R-:W-:Y:S01]  /*2120*/  FFMA R25, R24, R20.reuse, R25 ;  /* 0x0000001418197223 */ /* 0x080fe20000000019 */
[----:B------:R-:W-:Y:S01]  /*2130*/  FFMA R36, R36, R20, R27 ;  /* 0x0000001424247223 */ /* 0x000fe2000000001b */
[----:B------:R-:W-:Y:S01]  /*2140*/  FFMA R10, R34, R10, R29 ;  /* 0x0000000a220a7223 */ /* 0x000fe2000000001d */
[----:B------:R-:W-:Y:S01]  /*2150*/  FFMA R11, R28, R6, R11 ;  /* 0x000000061c0b7223 */ /* 0x000fe2000000000b */
[-C--:B------:R-:W-:Y:S01]  /*2160*/  FFMA R30, R30, R22.reuse, R39 ;  /* 0x000000161e1e7223 */ /* 0x080fe20000000027 */
[----:B------:R-:W-:Y:S01]  /*2170*/  FFMA R41, R0, R22, R41 ;  /* 0x0000001600297223 */ /* 0x000fe20000000029 */
[-C--:B------:R-:W-:Y:S01]  /*2180*/  FFMA R26, R3, R23.reuse, R26 ;  /* 0x00000017031a7223 */ /* 0x080fe2000000001a */
[----:B------:R-:W-:Y:S01]  /*2190*/  FFMA R7, R7, R23, R2 ;  /* 0x0000001707077223 */ /* 0x000fe20000000002 */
[----:B------:R-:W-:Y:S01]  /*21a0*/  FADD R55, -R38, R55 ;  /* 0x0000003726377221 */ /* 0x000fe20000000100 */
[----:B------:R-:W-:Y:S01]  /*21b0*/  FADD R36, -R25, R36 ;  /* 0x0000002419247221 */ /* 0x000fe20000000100 */
[----:B------:R-:W-:Y:S01]  /*21c0*/  FADD R41, -R30, R41 ;  /* 0x000000291e297221 */ /* 0x000fe20000000100 */
[----:B------:R-:W-:Y:S01]  /*21d0*/  FADD R7, -R26, R7 ;  /* 0x000000071a077221 */ /* 0x000fe20000000100 */
[----:B------:R0:W-:Y:S01]  /*21e0*/  @!P1 STG.E.128 desc[UR4][R12.64], R8 ;  /* 0x000000080c009986 */ /* 0x0001e2000c101d04 */
[----:B------:R-:W-:Y:S01]  /*21f0*/  FFMA R37, R55, R53, R38 ;  /* 0x0000003537257223 */ /* 0x000fe20000000026 */
[----:B------:R-:W-:Y:S01]  /*2200*/  FFMA R36, R36, R54, R25 ;  /* 0x0000003624247223 */ /* 0x000fe20000000019 */
[----:B------:R-:W-:Y:S01]  /*2210*/  FFMA R38, R41, R51, R30 ;  /* 0x0000003329267223 */ /* 0x000fe2000000001e */
[----:B------:R-:W-:Y:S01]  /*2220*/  FFMA R39, R7, R5, R26 ;  /* 0x0000000507277223 */ /* 0x000fe2000000001a */
[----:B0-----:R-:W-:Y:S06]  /*2230*/  @P0 EXIT ;  /* 0x000000000000094d */ /* 0x001fec0003800000 */
[----:B------:R-:W-:Y:S01]  /*2240*/  STG.E.128 desc[UR4][R12.64+0x800], R36 ;  /* 0x000800240c007986 */ /* 0x000fe2000c101d04 */
[----:B------:R-:W-:Y:S05]  /*2250*/  EXIT ;  /* 0x000000000000794d */ /* 0x000fea0003800000 */
.L_x_0:
[----:B------:R-:W-:-:S00]  /*2260*/  BRA `(.L_x_0) ;  /* 0xfffffffc00fc7947 */ /* 0x000fc0000383ffff */
[----:B------:R-:W-:-:S00]  /*2270*/  NOP ;  /* 0x0000000000007918 */ /* 0x000fc00000000000 */
        /* <DEDUP_REMOVED lines=8> */
.L_x_1:


//--------------------- .nv.constant0.triton_poi_fused__unsafe_index_add_convolution_mul_relu_sub_52 --------------------------
	.section	.nv.constant0.triton_poi_fused__unsafe_index_add_convolution_mul_relu_sub_52,"a",@progbits
	.sectionflags	@""
	.align	4
.nv.constant0.triton_poi_fused__unsafe_index_add_convolution_mul_relu_sub_52:
	.zero		604
